//
// Generated by NVIDIA NVVM Compiler
//
// Compiler Build ID: CL-36424714
// Cuda compilation tools, release 13.0, V13.0.88
// Based on NVVM 20.0.0
//

.version 9.0
.target sm_100
.address_size 64

	// .globl	_Z14transposeNaivePfPKfii
.global .align 4 .b8 precalc_xorwow_matrix[102400];
.global .align 4 .b8 precalc_xorwow_offset_matrix[102400];
.global .align 4 .b8 mrg32k3aM1[2304];
.global .align 4 .b8 mrg32k3aM2[2304];
.global .align 4 .b8 mrg32k3aM1SubSeq[2016];
.global .align 4 .b8 mrg32k3aM2SubSeq[2016];
.global .align 4 .b8 mrg32k3aM1Seq[2304];
.global .align 4 .b8 mrg32k3aM2Seq[2304];
.const .align 8 .b8 __cr_lgamma_table[72];
// _ZZ18transposeOptimizedPfPKfiiE4tile has been demoted
// _ZZ9reduceBadPfS_iE5sdata has been demoted
// _ZZ10reduceGoodPfS_iE5sdata has been demoted
// _ZZ17reduceWarpShufflePfS_iE12warp_results has been demoted
// _ZZ12matmulSharedPfS_S_iE2As has been demoted
// _ZZ12matmulSharedPfS_S_iE2Bs has been demoted

.visible .entry _Z14transposeNaivePfPKfii(
	.param .u64 .ptr .align 1 _Z14transposeNaivePfPKfii_param_0,
	.param .u64 .ptr .align 1 _Z14transposeNaivePfPKfii_param_1,
	.param .u32 _Z14transposeNaivePfPKfii_param_2,
	.param .u32 _Z14transposeNaivePfPKfii_param_3
)
{
	.reg .pred 	%p<4>;
	.reg .b32 	%r<15>;
	.reg .b32 	%f<2>;
	.reg .b64 	%rd<9>;

	ld.param.u64 	%rd1, [_Z14transposeNaivePfPKfii_param_0];
	ld.param.u64 	%rd2, [_Z14transposeNaivePfPKfii_param_1];
	ld.param.u32 	%r3, [_Z14transposeNaivePfPKfii_param_2];
	ld.param.u32 	%r5, [_Z14transposeNaivePfPKfii_param_3];
	mov.u32 	%r6, %ctaid.x;
	shl.b32 	%r7, %r6, 5;
	mov.u32 	%r8, %tid.x;
	add.s32 	%r1, %r7, %r8;
	mov.u32 	%r9, %ctaid.y;
	shl.b32 	%r10, %r9, 5;
	mov.u32 	%r11, %tid.y;
	add.s32 	%r12, %r10, %r11;
	setp.ge.s32 	%p1, %r1, %r3;
	setp.ge.s32 	%p2, %r12, %r5;
	or.pred  	%p3, %p1, %p2;
	@%p3 bra 	$L__BB0_2;
	cvta.to.global.u64 	%rd3, %rd2;
	cvta.to.global.u64 	%rd4, %rd1;
	mad.lo.s32 	%r13, %r3, %r12, %r1;
	mul.wide.s32 	%rd5, %r13, 4;
	add.s64 	%rd6, %rd3, %rd5;
	ld.global.f32 	%f1, [%rd6];
	mad.lo.s32 	%r14, %r5, %r1, %r12;
	mul.wide.s32 	%rd7, %r14, 4;
	add.s64 	%rd8, %rd4, %rd7;
	st.global.f32 	[%rd8], %f1;
$L__BB0_2:
	ret;

}
	// .globl	_Z18transposeOptimizedPfPKfii
.visible .entry _Z18transposeOptimizedPfPKfii(
	.param .u64 .ptr .align 1 _Z18transposeOptimizedPfPKfii_param_0,
	.param .u64 .ptr .align 1 _Z18transposeOptimizedPfPKfii_param_1,
	.param .u32 _Z18transposeOptimizedPfPKfii_param_2,
	.param .u32 _Z18transposeOptimizedPfPKfii_param_3
)
{
	.reg .pred 	%p<7>;
	.reg .b32 	%r<25>;
	.reg .b32 	%f<3>;
	.reg .b64 	%rd<9>;
	// demoted variable
	.shared .align 4 .b8 _ZZ18transposeOptimizedPfPKfiiE4tile[4224];
	ld.param.u64 	%rd1, [_Z18transposeOptimizedPfPKfii_param_0];
	ld.param.u64 	%rd2, [_Z18transposeOptimizedPfPKfii_param_1];
	ld.param.u32 	%r9, [_Z18transposeOptimizedPfPKfii_param_2];
	ld.param.u32 	%r11, [_Z18transposeOptimizedPfPKfii_param_3];
	mov.u32 	%r12, %ctaid.x;
	shl.b32 	%r1, %r12, 5;
	mov.u32 	%r2, %tid.x;
	add.s32 	%r3, %r1, %r2;
	mov.u32 	%r13, %ctaid.y;
	shl.b32 	%r4, %r13, 5;
	mov.u32 	%r5, %tid.y;
	add.s32 	%r14, %r4, %r5;
	setp.ge.s32 	%p1, %r3, %r9;
	setp.ge.s32 	%p2, %r14, %r11;
	or.pred  	%p3, %p1, %p2;
	@%p3 bra 	$L__BB1_2;
	cvta.to.global.u64 	%rd3, %rd2;
	mad.lo.s32 	%r15, %r9, %r14, %r3;
	mul.wide.s32 	%rd4, %r15, 4;
	add.s64 	%rd5, %rd3, %rd4;
	ld.global.f32 	%f1, [%rd5];
	mov.u32 	%r16, _ZZ18transposeOptimizedPfPKfiiE4tile;
	mad.lo.s32 	%r17, %r5, 132, %r16;
	shl.b32 	%r18, %r2, 2;
	add.s32 	%r19, %r17, %r18;
	st.shared.f32 	[%r19], %f1;
$L__BB1_2:
	bar.sync 	0;
	add.s32 	%r7, %r4, %r2;
	add.s32 	%r8, %r1, %r5;
	setp.ge.s32 	%p4, %r7, %r11;
	setp.ge.s32 	%p5, %r8, %r9;
	or.pred  	%p6, %p5, %p4;
	@%p6 bra 	$L__BB1_4;
	mov.u32 	%r20, _ZZ18transposeOptimizedPfPKfiiE4tile;
	mad.lo.s32 	%r21, %r2, 132, %r20;
	shl.b32 	%r22, %r5, 2;
	add.s32 	%r23, %r21, %r22;
	ld.shared.f32 	%f2, [%r23];
	mad.lo.s32 	%r24, %r11, %r8, %r7;
	cvta.to.global.u64 	%rd6, %rd1;
	mul.wide.s32 	%rd7, %r24, 4;
	add.s64 	%rd8, %rd6, %rd7;
	st.global.f32 	[%rd8], %f2;
$L__BB1_4:
	ret;

}
	// .globl	_Z9reduceBadPfS_i
.visible .entry _Z9reduceBadPfS_i(
	.param .u64 .ptr .align 1 _Z9reduceBadPfS_i_param_0,
	.param .u64 .ptr .align 1 _Z9reduceBadPfS_i_param_1,
	.param .u32 _Z9reduceBadPfS_i_param_2
)
{
	.reg .pred 	%p<6>;
	.reg .b32 	%r<17>;
	.reg .b32 	%f<9>;
	.reg .b64 	%rd<9>;
	// demoted variable
	.shared .align 4 .b8 _ZZ9reduceBadPfS_iE5sdata[1024];
	ld.param.u64 	%rd1, [_Z9reduceBadPfS_i_param_0];
	ld.param.u64 	%rd2, [_Z9reduceBadPfS_i_param_1];
	ld.param.u32 	%r8, [_Z9reduceBadPfS_i_param_2];
	mov.u32 	%r1, %tid.x;
	mov.u32 	%r2, %ctaid.x;
	mov.u32 	%r3, %ntid.x;
	mad.lo.s32 	%r4, %r2, %r3, %r1;
	setp.ge.s32 	%p1, %r4, %r8;
	mov.f32 	%f8, 0f00000000;
	@%p1 bra 	$L__BB2_2;
	cvta.to.global.u64 	%rd3, %rd1;
	mul.wide.s32 	%rd4, %r4, 4;
	add.s64 	%rd5, %rd3, %rd4;
	ld.global.f32 	%f8, [%rd5];
$L__BB2_2:
	shl.b32 	%r9, %r1, 2;
	mov.u32 	%r10, _ZZ9reduceBadPfS_iE5sdata;
	add.s32 	%r5, %r10, %r9;
	st.shared.f32 	[%r5], %f8;
	bar.sync 	0;
	setp.lt.u32 	%p2, %r3, 2;
	@%p2 bra 	$L__BB2_7;
	mov.b32 	%r16, 1;
$L__BB2_4:
	shl.b32 	%r7, %r16, 1;
	add.s32 	%r12, %r7, -1;
	and.b32  	%r13, %r12, %r1;
	setp.ne.s32 	%p3, %r13, 0;
	@%p3 bra 	$L__BB2_6;
	shl.b32 	%r14, %r16, 2;
	add.s32 	%r15, %r5, %r14;
	ld.shared.f32 	%f4, [%r15];
	ld.shared.f32 	%f5, [%r5];
	add.f32 	%f6, %f4, %f5;
	st.shared.f32 	[%r5], %f6;
$L__BB2_6:
	bar.sync 	0;
	setp.lt.u32 	%p4, %r7, %r3;
	mov.u32 	%r16, %r7;
	@%p4 bra 	$L__BB2_4;
$L__BB2_7:
	setp.ne.s32 	%p5, %r1, 0;
	@%p5 bra 	$L__BB2_9;
	ld.shared.f32 	%f7, [_ZZ9reduceBadPfS_iE5sdata];
	cvta.to.global.u64 	%rd6, %rd2;
	mul.wide.u32 	%rd7, %r2, 4;
	add.s64 	%rd8, %rd6, %rd7;
	st.global.f32 	[%rd8], %f7;
$L__BB2_9:
	ret;

}
	// .globl	_Z10reduceGoodPfS_i
.visible .entry _Z10reduceGoodPfS_i(
	.param .u64 .ptr .align 1 _Z10reduceGoodPfS_i_param_0,
	.param .u64 .ptr .align 1 _Z10reduceGoodPfS_i_param_1,
	.param .u32 _Z10reduceGoodPfS_i_param_2
)
{
	.reg .pred 	%p<6>;
	.reg .b32 	%r<14>;
	.reg .b32 	%f<9>;
	.reg .b64 	%rd<9>;
	// demoted variable
	.shared .align 4 .b8 _ZZ10reduceGoodPfS_iE5sdata[1024];
	ld.param.u64 	%rd1, [_Z10reduceGoodPfS_i_param_0];
	ld.param.u64 	%rd2, [_Z10reduceGoodPfS_i_param_1];
	ld.param.u32 	%r8, [_Z10reduceGoodPfS_i_param_2];
	mov.u32 	%r1, %tid.x;
	mov.u32 	%r2, %ctaid.x;
	mov.u32 	%r13, %ntid.x;
	mad.lo.s32 	%r4, %r2, %r13, %r1;
	setp.ge.s32 	%p1, %r4, %r8;
	mov.f32 	%f8, 0f00000000;
	@%p1 bra 	$L__BB3_2;
	cvta.to.global.u64 	%rd3, %rd1;
	mul.wide.s32 	%rd4, %r4, 4;
	add.s64 	%rd5, %rd3, %rd4;
	ld.global.f32 	%f8, [%rd5];
$L__BB3_2:
	shl.b32 	%r9, %r1, 2;
	mov.u32 	%r10, _ZZ10reduceGoodPfS_iE5sdata;
	add.s32 	%r5, %r10, %r9;
	st.shared.f32 	[%r5], %f8;
	bar.sync 	0;
	setp.lt.u32 	%p2, %r13, 2;
	@%p2 bra 	$L__BB3_6;
$L__BB3_3:
	shr.u32 	%r7, %r13, 1;
	setp.ge.u32 	%p3, %r1, %r7;
	@%p3 bra 	$L__BB3_5;
	shl.b32 	%r11, %r7, 2;
	add.s32 	%r12, %r5, %r11;
	ld.shared.f32 	%f4, [%r12];
	ld.shared.f32 	%f5, [%r5];
	add.f32 	%f6, %f4, %f5;
	st.shared.f32 	[%r5], %f6;
$L__BB3_5:
	bar.sync 	0;
	setp.gt.u32 	%p4, %r13, 3;
	mov.u32 	%r13, %r7;
	@%p4 bra 	$L__BB3_3;
$L__BB3_6:
	setp.ne.s32 	%p5, %r1, 0;
	@%p5 bra 	$L__BB3_8;
	ld.shared.f32 	%f7, [_ZZ10reduceGoodPfS_iE5sdata];
	cvta.to.global.u64 	%rd6, %rd2;
	mul.wide.u32 	%rd7, %r2, 4;
	add.s64 	%rd8, %rd6, %rd7;
	st.global.f32 	[%rd8], %f7;
$L__BB3_8:
	ret;

}
	// .globl	_Z17reduceWarpShufflePfS_i
.visible .entry _Z17reduceWarpShufflePfS_i(
	.param .u64 .ptr .align 1 _Z17reduceWarpShufflePfS_i_param_0,
	.param .u64 .ptr .align 1 _Z17reduceWarpShufflePfS_i_param_1,
	.param .u32 _Z17reduceWarpShufflePfS_i_param_2
)
{
	.reg .pred 	%p<13>;
	.reg .b32 	%r<29>;
	.reg .b32 	%f<22>;
	.reg .b64 	%rd<9>;
	// demoted variable
	.shared .align 4 .b8 _ZZ17reduceWarpShufflePfS_iE12warp_results[32];
	ld.param.u64 	%rd1, [_Z17reduceWarpShufflePfS_i_param_0];
	ld.param.u64 	%rd2, [_Z17reduceWarpShufflePfS_i_param_1];
	ld.param.u32 	%r4, [_Z17reduceWarpShufflePfS_i_param_2];
	mov.u32 	%r1, %tid.x;
	mov.u32 	%r2, %ctaid.x;
	mov.u32 	%r5, %ntid.x;
	mad.lo.s32 	%r3, %r2, %r5, %r1;
	setp.ge.s32 	%p1, %r3, %r4;
	mov.f32 	%f21, 0f00000000;
	@%p1 bra 	$L__BB4_2;
	cvta.to.global.u64 	%rd3, %rd1;
	mul.wide.s32 	%rd4, %r3, 4;
	add.s64 	%rd5, %rd3, %rd4;
	ld.global.f32 	%f21, [%rd5];
$L__BB4_2:
	mov.b32 	%r6, %f21;
	shfl.sync.down.b32	%r7|%p2, %r6, 16, 31, -1;
	mov.b32 	%f6, %r7;
	add.f32 	%f7, %f21, %f6;
	mov.b32 	%r8, %f7;
	shfl.sync.down.b32	%r9|%p3, %r8, 8, 31, -1;
	mov.b32 	%f8, %r9;
	add.f32 	%f9, %f7, %f8;
	mov.b32 	%r10, %f9;
	shfl.sync.down.b32	%r11|%p4, %r10, 4, 31, -1;
	mov.b32 	%f10, %r11;
	add.f32 	%f11, %f9, %f10;
	mov.b32 	%r12, %f11;
	shfl.sync.down.b32	%r13|%p5, %r12, 2, 31, -1;
	mov.b32 	%f12, %r13;
	add.f32 	%f13, %f11, %f12;
	mov.b32 	%r14, %f13;
	shfl.sync.down.b32	%r15|%p6, %r14, 1, 31, -1;
	mov.b32 	%f14, %r15;
	add.f32 	%f3, %f13, %f14;
	and.b32  	%r16, %r1, 31;
	setp.ne.s32 	%p7, %r16, 0;
	@%p7 bra 	$L__BB4_6;
	shr.u32 	%r17, %r1, 3;
	mov.u32 	%r18, _ZZ17reduceWarpShufflePfS_iE12warp_results;
	add.s32 	%r19, %r18, %r17;
	st.shared.f32 	[%r19], %f3;
	bar.sync 	0;
	setp.gt.u32 	%p8, %r1, 7;
	@%p8 bra 	$L__BB4_6;
	shl.b32 	%r20, %r1, 2;
	add.s32 	%r22, %r18, %r20;
	ld.shared.f32 	%f15, [%r22];
	mov.b32 	%r23, %f15;
	shfl.sync.down.b32	%r24|%p9, %r23, 4, 31, 255;
	mov.b32 	%f16, %r24;
	add.f32 	%f17, %f15, %f16;
	mov.b32 	%r25, %f17;
	shfl.sync.down.b32	%r26|%p10, %r25, 2, 31, 255;
	mov.b32 	%f18, %r26;
	add.f32 	%f19, %f17, %f18;
	mov.b32 	%r27, %f19;
	shfl.sync.down.b32	%r28|%p11, %r27, 1, 31, 255;
	mov.b32 	%f20, %r28;
	add.f32 	%f4, %f19, %f20;
	setp.ne.s32 	%p12, %r1, 0;
	@%p12 bra 	$L__BB4_6;
	cvta.to.global.u64 	%rd6, %rd2;
	mul.wide.u32 	%rd7, %r2, 4;
	add.s64 	%rd8, %rd6, %rd7;
	st.global.f32 	[%rd8], %f4;
$L__BB4_6:
	ret;

}
	// .globl	_Z13registerHeavyPfi
.visible .entry _Z13registerHeavyPfi(
	.param .u64 .ptr .align 1 _Z13registerHeavyPfi_param_0,
	.param .u32 _Z13registerHeavyPfi_param_1
)
{
	.reg .pred 	%p<2>;
	.reg .b32 	%r<6>;
	.reg .b32 	%f<4>;
	.reg .b64 	%rd<5>;

	ld.param.u64 	%rd1, [_Z13registerHeavyPfi_param_0];
	ld.param.u32 	%r2, [_Z13registerHeavyPfi_param_1];
	mov.u32 	%r3, %ctaid.x;
	mov.u32 	%r4, %ntid.x;
	mov.u32 	%r5, %tid.x;
	mad.lo.s32 	%r1, %r3, %r4, %r5;
	setp.ge.s32 	%p1, %r1, %r2;
	@%p1 bra 	$L__BB5_2;
	cvta.to.global.u64 	%rd2, %rd1;
	mul.wide.s32 	%rd3, %r1, 4;
	add.s64 	%rd4, %rd2, %rd3;
	ld.global.f32 	%f1, [%rd4];
	mul.f32 	%f2, %f1, 0f400CCCCD;
	fma.rn.f32 	%f3, %f1, 0f3F8CCCCD, %f2;
	st.global.f32 	[%rd4], %f3;
$L__BB5_2:
	ret;

}
	// .globl	_Z17registerEfficientPfi
.visible .entry _Z17registerEfficientPfi(
	.param .u64 .ptr .align 1 _Z17registerEfficientPfi_param_0,
	.param .u32 _Z17registerEfficientPfi_param_1
)
{
	.reg .pred 	%p<2>;
	.reg .b32 	%r<6>;
	.reg .b32 	%f<4>;
	.reg .b64 	%rd<5>;

	ld.param.u64 	%rd1, [_Z17registerEfficientPfi_param_0];
	ld.param.u32 	%r2, [_Z17registerEfficientPfi_param_1];
	mov.u32 	%r3, %ctaid.x;
	mov.u32 	%r4, %ntid.x;
	mov.u32 	%r5, %tid.x;
	mad.lo.s32 	%r1, %r3, %r4, %r5;
	setp.ge.s32 	%p1, %r1, %r2;
	@%p1 bra 	$L__BB6_2;
	cvta.to.global.u64 	%rd2, %rd1;
	mul.wide.s32 	%rd3, %r1, 4;
	add.s64 	%rd4, %rd2, %rd3;
	ld.global.f32 	%f1, [%rd4];
	mul.f32 	%f2, %f1, 0f3F8CCCCD;
	fma.rn.f32 	%f3, %f2, 0f400CCCCD, %f2;
	st.global.f32 	[%rd4], %f3;
$L__BB6_2:
	ret;

}
	// .globl	_Z16bankConflictDemov
.visible .entry _Z16bankConflictDemov()
{


	ret;

}
	// .globl	_Z11matmulNaivePfS_S_i
.visible .entry _Z11matmulNaivePfS_S_i(
	.param .u64 .ptr .align 1 _Z11matmulNaivePfS_S_i_param_0,
	.param .u64 .ptr .align 1 _Z11matmulNaivePfS_S_i_param_1,
	.param .u64 .ptr .align 1 _Z11matmulNaivePfS_S_i_param_2,
	.param .u32 _Z11matmulNaivePfS_S_i_param_3
)
{
	.reg .pred 	%p<10>;
	.reg .b32 	%r<40>;
	.reg .b32 	%f<67>;
	.reg .b64 	%rd<67>;

	ld.param.u64 	%rd14, [_Z11matmulNaivePfS_S_i_param_1];
	ld.param.u64 	%rd15, [_Z11matmulNaivePfS_S_i_param_2];
	ld.param.u32 	%r18, [_Z11matmulNaivePfS_S_i_param_3];
	cvta.to.global.u64 	%rd1, %rd15;
	cvta.to.global.u64 	%rd2, %rd14;
	mov.u32 	%r19, %ctaid.y;
	mov.u32 	%r20, %ntid.y;
	mov.u32 	%r21, %tid.y;
	mad.lo.s32 	%r1, %r19, %r20, %r21;
	mov.u32 	%r22, %ctaid.x;
	mov.u32 	%r23, %ntid.x;
	mov.u32 	%r24, %tid.x;
	mad.lo.s32 	%r2, %r22, %r23, %r24;
	max.s32 	%r25, %r1, %r2;
	setp.ge.s32 	%p1, %r25, %r18;
	@%p1 bra 	$L__BB8_13;
	mul.lo.s32 	%r3, %r18, %r1;
	and.b32  	%r4, %r18, 7;
	setp.lt.u32 	%p2, %r18, 8;
	mov.f32 	%f66, 0f00000000;
	mov.b32 	%r38, 0;
	@%p2 bra 	$L__BB8_4;
	and.b32  	%r38, %r18, 2147483640;
	neg.s32 	%r36, %r38;
	mul.wide.s32 	%rd16, %r18, 4;
	add.s64 	%rd3, %rd1, %rd16;
	shl.b32 	%r7, %r18, 3;
	mul.wide.s32 	%rd17, %r18, 8;
	add.s64 	%rd4, %rd1, %rd17;
	mul.wide.s32 	%rd18, %r18, 12;
	add.s64 	%rd5, %rd1, %rd18;
	mul.wide.s32 	%rd19, %r18, 16;
	add.s64 	%rd6, %rd1, %rd19;
	mul.wide.s32 	%rd20, %r18, 20;
	add.s64 	%rd7, %rd1, %rd20;
	mul.wide.s32 	%rd21, %r18, 24;
	add.s64 	%rd8, %rd1, %rd21;
	mul.wide.s32 	%rd22, %r18, 28;
	add.s64 	%rd9, %rd1, %rd22;
	mul.wide.u32 	%rd23, %r3, 4;
	add.s64 	%rd24, %rd23, %rd2;
	add.s64 	%rd66, %rd24, 16;
	mov.f32 	%f66, 0f00000000;
	mov.u32 	%r35, %r2;
$L__BB8_3:
	.pragma "nounroll";
	mul.wide.s32 	%rd25, %r35, 4;
	add.s64 	%rd26, %rd3, %rd25;
	add.s64 	%rd27, %rd4, %rd25;
	add.s64 	%rd28, %rd5, %rd25;
	add.s64 	%rd29, %rd6, %rd25;
	add.s64 	%rd30, %rd7, %rd25;
	add.s64 	%rd31, %rd8, %rd25;
	add.s64 	%rd32, %rd9, %rd25;
	add.s64 	%rd33, %rd1, %rd25;
	ld.global.f32 	%f16, [%rd66+-16];
	ld.global.f32 	%f17, [%rd33];
	fma.rn.f32 	%f18, %f16, %f17, %f66;
	ld.global.f32 	%f19, [%rd66+-12];
	ld.global.f32 	%f20, [%rd26];
	fma.rn.f32 	%f21, %f19, %f20, %f18;
	ld.global.f32 	%f22, [%rd66+-8];
	ld.global.f32 	%f23, [%rd27];
	fma.rn.f32 	%f24, %f22, %f23, %f21;
	ld.global.f32 	%f25, [%rd66+-4];
	ld.global.f32 	%f26, [%rd28];
	fma.rn.f32 	%f27, %f25, %f26, %f24;
	ld.global.f32 	%f28, [%rd66];
	ld.global.f32 	%f29, [%rd29];
	fma.rn.f32 	%f30, %f28, %f29, %f27;
	ld.global.f32 	%f31, [%rd66+4];
	ld.global.f32 	%f32, [%rd30];
	fma.rn.f32 	%f33, %f31, %f32, %f30;
	ld.global.f32 	%f34, [%rd66+8];
	ld.global.f32 	%f35, [%rd31];
	fma.rn.f32 	%f36, %f34, %f35, %f33;
	ld.global.f32 	%f37, [%rd66+12];
	ld.global.f32 	%f38, [%rd32];
	fma.rn.f32 	%f66, %f37, %f38, %f36;
	add.s32 	%r36, %r36, 8;
	add.s32 	%r35, %r35, %r7;
	add.s64 	%rd66, %rd66, 32;
	setp.ne.s32 	%p3, %r36, 0;
	@%p3 bra 	$L__BB8_3;
$L__BB8_4:
	setp.eq.s32 	%p4, %r4, 0;
	@%p4 bra 	$L__BB8_12;
	and.b32  	%r13, %r18, 3;
	setp.lt.u32 	%p5, %r4, 4;
	@%p5 bra 	$L__BB8_7;
	add.s32 	%r27, %r38, %r3;
	mul.wide.u32 	%rd34, %r27, 4;
	add.s64 	%rd35, %rd2, %rd34;
	ld.global.f32 	%f40, [%rd35];
	mad.lo.s32 	%r28, %r38, %r18, %r2;
	mul.wide.s32 	%rd36, %r28, 4;
	add.s64 	%rd37, %rd1, %rd36;
	ld.global.f32 	%f41, [%rd37];
	fma.rn.f32 	%f42, %f40, %f41, %f66;
	cvt.u64.u32 	%rd38, %r3;
	cvt.u64.u32 	%rd39, %r38;
	add.s64 	%rd40, %rd39, %rd38;
	shl.b64 	%rd41, %rd40, 2;
	add.s64 	%rd42, %rd2, %rd41;
	ld.global.f32 	%f43, [%rd42+4];
	mul.wide.s32 	%rd43, %r18, 4;
	add.s64 	%rd44, %rd37, %rd43;
	ld.global.f32 	%f44, [%rd44];
	fma.rn.f32 	%f45, %f43, %f44, %f42;
	ld.global.f32 	%f46, [%rd42+8];
	add.s64 	%rd45, %rd44, %rd43;
	ld.global.f32 	%f47, [%rd45];
	fma.rn.f32 	%f48, %f46, %f47, %f45;
	ld.global.f32 	%f49, [%rd42+12];
	add.s64 	%rd46, %rd45, %rd43;
	ld.global.f32 	%f50, [%rd46];
	fma.rn.f32 	%f66, %f49, %f50, %f48;
	add.s32 	%r38, %r38, 4;
$L__BB8_7:
	setp.eq.s32 	%p6, %r13, 0;
	@%p6 bra 	$L__BB8_12;
	setp.eq.s32 	%p7, %r13, 1;
	@%p7 bra 	$L__BB8_10;
	add.s32 	%r29, %r38, %r3;
	mul.wide.u32 	%rd47, %r29, 4;
	add.s64 	%rd48, %rd2, %rd47;
	ld.global.f32 	%f52, [%rd48];
	mad.lo.s32 	%r30, %r38, %r18, %r2;
	mul.wide.s32 	%rd49, %r30, 4;
	add.s64 	%rd50, %rd1, %rd49;
	ld.global.f32 	%f53, [%rd50];
	fma.rn.f32 	%f54, %f52, %f53, %f66;
	cvt.u64.u32 	%rd51, %r3;
	cvt.u64.u32 	%rd52, %r38;
	add.s64 	%rd53, %rd52, %rd51;
	shl.b64 	%rd54, %rd53, 2;
	add.s64 	%rd55, %rd2, %rd54;
	ld.global.f32 	%f55, [%rd55+4];
	mul.wide.s32 	%rd56, %r18, 4;
	add.s64 	%rd57, %rd50, %rd56;
	ld.global.f32 	%f56, [%rd57];
	fma.rn.f32 	%f66, %f55, %f56, %f54;
	add.s32 	%r38, %r38, 2;
$L__BB8_10:
	and.b32  	%r31, %r18, 1;
	setp.eq.b32 	%p8, %r31, 1;
	not.pred 	%p9, %p8;
	@%p9 bra 	$L__BB8_12;
	add.s32 	%r32, %r38, %r3;
	mul.wide.u32 	%rd58, %r32, 4;
	add.s64 	%rd59, %rd2, %rd58;
	ld.global.f32 	%f57, [%rd59];
	mad.lo.s32 	%r33, %r38, %r18, %r2;
	mul.wide.s32 	%rd60, %r33, 4;
	add.s64 	%rd61, %rd1, %rd60;
	ld.global.f32 	%f58, [%rd61];
	fma.rn.f32 	%f66, %f57, %f58, %f66;
$L__BB8_12:
	ld.param.u64 	%rd65, [_Z11matmulNaivePfS_S_i_param_0];
	add.s32 	%r34, %r3, %r2;
	cvta.to.global.u64 	%rd62, %rd65;
	mul.wide.s32 	%rd63, %r34, 4;
	add.s64 	%rd64, %rd62, %rd63;
	st.global.f32 	[%rd64], %f66;
$L__BB8_13:
	ret;

}
	// .globl	_Z12matmulSharedPfS_S_i
.visible .entry _Z12matmulSharedPfS_S_i(
	.param .u64 .ptr .align 1 _Z12matmulSharedPfS_S_i_param_0,
	.param .u64 .ptr .align 1 _Z12matmulSharedPfS_S_i_param_1,
	.param .u64 .ptr .align 1 _Z12matmulSharedPfS_S_i_param_2,
	.param .u32 _Z12matmulSharedPfS_S_i_param_3
)
{
	.reg .pred 	%p<8>;
	.reg .b32 	%r<43>;
	.reg .b32 	%f<63>;
	.reg .b64 	%rd<13>;
	// demoted variable
	.shared .align 4 .b8 _ZZ12matmulSharedPfS_S_iE2As[1024];
	// demoted variable
	.shared .align 4 .b8 _ZZ12matmulSharedPfS_S_iE2Bs[1024];
	ld.param.u64 	%rd3, [_Z12matmulSharedPfS_S_i_param_0];
	ld.param.u64 	%rd4, [_Z12matmulSharedPfS_S_i_param_1];
	ld.param.u64 	%rd5, [_Z12matmulSharedPfS_S_i_param_2];
	ld.param.u32 	%r24, [_Z12matmulSharedPfS_S_i_param_3];
	mov.u32 	%r25, %ctaid.y;
	shl.b32 	%r26, %r25, 4;
	mov.u32 	%r40, %tid.y;
	add.s32 	%r2, %r26, %r40;
	mov.u32 	%r27, %ctaid.x;
	shl.b32 	%r3, %r27, 4;
	mov.u32 	%r38, %tid.x;
	add.s32 	%r5, %r3, %r38;
	setp.lt.s32 	%p1, %r24, 1;
	mov.f32 	%f62, 0f00000000;
	@%p1 bra 	$L__BB9_7;
	add.s32 	%r28, %r24, 15;
	shr.u32 	%r29, %r28, 4;
	shl.b32 	%r30, %r40, 6;
	mov.u32 	%r31, _ZZ12matmulSharedPfS_S_iE2As;
	add.s32 	%r6, %r31, %r30;
	shl.b32 	%r32, %r38, 2;
	add.s32 	%r7, %r6, %r32;
	mov.u32 	%r33, _ZZ12matmulSharedPfS_S_iE2Bs;
	add.s32 	%r9, %r33, %r32;
	add.s32 	%r8, %r9, %r30;
	neg.s32 	%r42, %r29;
	mad.lo.s32 	%r34, %r40, %r24, %r38;
	add.s32 	%r41, %r34, %r3;
	shl.b32 	%r12, %r24, 4;
	mad.lo.s32 	%r39, %r24, %r2, %r38;
	cvta.to.global.u64 	%rd1, %rd4;
	cvta.to.global.u64 	%rd2, %rd5;
	mov.f32 	%f62, 0f00000000;
$L__BB9_2:
	max.u32 	%r35, %r2, %r38;
	setp.ge.u32 	%p2, %r35, %r24;
	mov.f32 	%f60, 0f00000000;
	@%p2 bra 	$L__BB9_4;
	mul.wide.u32 	%rd6, %r39, 4;
	add.s64 	%rd7, %rd1, %rd6;
	ld.global.f32 	%f60, [%rd7];
$L__BB9_4:
	setp.ge.s32 	%p3, %r5, %r24;
	st.shared.f32 	[%r7], %f60;
	setp.ge.u32 	%p4, %r40, %r24;
	mov.f32 	%f61, 0f00000000;
	or.pred  	%p5, %p3, %p4;
	@%p5 bra 	$L__BB9_6;
	mul.wide.u32 	%rd8, %r41, 4;
	add.s64 	%rd9, %rd2, %rd8;
	ld.global.f32 	%f61, [%rd9];
$L__BB9_6:
	st.shared.f32 	[%r8], %f61;
	bar.sync 	0;
	ld.shared.f32 	%f12, [%r6];
	ld.shared.f32 	%f13, [%r9];
	fma.rn.f32 	%f14, %f12, %f13, %f62;
	ld.shared.f32 	%f15, [%r6+4];
	ld.shared.f32 	%f16, [%r9+64];
	fma.rn.f32 	%f17, %f15, %f16, %f14;
	ld.shared.f32 	%f18, [%r6+8];
	ld.shared.f32 	%f19, [%r9+128];
	fma.rn.f32 	%f20, %f18, %f19, %f17;
	ld.shared.f32 	%f21, [%r6+12];
	ld.shared.f32 	%f22, [%r9+192];
	fma.rn.f32 	%f23, %f21, %f22, %f20;
	ld.shared.f32 	%f24, [%r6+16];
	ld.shared.f32 	%f25, [%r9+256];
	fma.rn.f32 	%f26, %f24, %f25, %f23;
	ld.shared.f32 	%f27, [%r6+20];
	ld.shared.f32 	%f28, [%r9+320];
	fma.rn.f32 	%f29, %f27, %f28, %f26;
	ld.shared.f32 	%f30, [%r6+24];
	ld.shared.f32 	%f31, [%r9+384];
	fma.rn.f32 	%f32, %f30, %f31, %f29;
	ld.shared.f32 	%f33, [%r6+28];
	ld.shared.f32 	%f34, [%r9+448];
	fma.rn.f32 	%f35, %f33, %f34, %f32;
	ld.shared.f32 	%f36, [%r6+32];
	ld.shared.f32 	%f37, [%r9+512];
	fma.rn.f32 	%f38, %f36, %f37, %f35;
	ld.shared.f32 	%f39, [%r6+36];
	ld.shared.f32 	%f40, [%r9+576];
	fma.rn.f32 	%f41, %f39, %f40, %f38;
	ld.shared.f32 	%f42, [%r6+40];
	ld.shared.f32 	%f43, [%r9+640];
	fma.rn.f32 	%f44, %f42, %f43, %f41;
	ld.shared.f32 	%f45, [%r6+44];
	ld.shared.f32 	%f46, [%r9+704];
	fma.rn.f32 	%f47, %f45, %f46, %f44;
	ld.shared.f32 	%f48, [%r6+48];
	ld.shared.f32 	%f49, [%r9+768];
	fma.rn.f32 	%f50, %f48, %f49, %f47;
	ld.shared.f32 	%f51, [%r6+52];
	ld.shared.f32 	%f52, [%r9+832];
	fma.rn.f32 	%f53, %f51, %f52, %f50;
	ld.shared.f32 	%f54, [%r6+56];
	ld.shared.f32 	%f55, [%r9+896];
	fma.rn.f32 	%f56, %f54, %f55, %f53;
	ld.shared.f32 	%f57, [%r6+60];
	ld.shared.f32 	%f58, [%r9+960];
	fma.rn.f32 	%f62, %f57, %f58, %f56;
	bar.sync 	0;
	add.s32 	%r42, %r42, 1;
	setp.ne.s32 	%p6, %r42, 0;
	add.s32 	%r41, %r41, %r12;
	add.s32 	%r40, %r40, 16;
	add.s32 	%r39, %r39, 16;
	add.s32 	%r38, %r38, 16;
	@%p6 bra 	$L__BB9_2;
$L__BB9_7:
	max.s32 	%r36, %r2, %r5;
	setp.ge.s32 	%p7, %r36, %r24;
	@%p7 bra 	$L__BB9_9;
	mad.lo.s32 	%r37, %r24, %r2, %r5;
	cvta.to.global.u64 	%rd10, %rd3;
	mul.wide.s32 	%rd11, %r37, 4;
	add.s64 	%rd12, %rd10, %rd11;
	st.global.f32 	[%rd12], %f62;
$L__BB9_9:
	ret;

}


// ===== COMPILED SASS (sm_100) =====

	.target	sm_100

	.elftype	@"ET_EXEC"


//--------------------- .note.nv.tkinfo           --------------------------
	.section	.note.nv.tkinfo,"",@"SHT_NOTE"
	.sectionflags	@"SHF_NOTE_NV_TKINFO"
	.tkinfo
        /*0018*/ 	.word	0x00000002
        /*0030*/ 	.string	""
        /*0030*/ 	.string	"ptxas"
        /*0030*/ 	.string	"Cuda compilation tools, release 13.0, V13.0.88"
        /*0030*/ 	.string	"Build cuda_13.0.r13.0/compiler.36424714_0"
        /*0030*/ 	.string	"-arch sm_100 -m 64 "



//--------------------- .note.nv.cuinfo           --------------------------
	.section	.note.nv.cuinfo,"",@"SHT_NOTE"
	.sectionflags	@"SHF_NOTE_NV_CUINFO"
        /*0018*/ 	.short	0x0002
        /*001a*/ 	.short	0x0064
        /*001c*/ 	.short	0x0082
	.zero		2


//--------------------- .nv.info                  --------------------------
	.section	.nv.info,"",@"SHT_CUDA_INFO"
	.align	4


	//----- nvinfo : EIATTR_REGCOUNT
	.align		4
        /*0000*/ 	.byte	0x04, 0x2f
        /*0002*/ 	.short	(.L_10 - .L_9)
	.align		4
.L_9:
        /*0004*/ 	.word	index@(_Z14transposeNaivePfPKfii)
        /*0008*/ 	.word	0x0000000a


	//----- nvinfo : EIATTR_FRAME_SIZE
	.align		4
.L_10:
        /*000c*/ 	.byte	0x04, 0x11
        /*000e*/ 	.short	(.L_12 - .L_11)
	.align		4
.L_11:
        /*0010*/ 	.word	index@(_Z14transposeNaivePfPKfii)
        /*0014*/ 	.word	0x00000000


	//----- nvinfo : EIATTR_REGCOUNT
	.align		4
.L_12:
        /*0018*/ 	.byte	0x04, 0x2f
        /*001a*/ 	.short	(.L_14 - .L_13)
	.align		4
.L_13:
        /*001c*/ 	.word	index@(_Z18transposeOptimizedPfPKfii)
        /*0020*/ 	.word	0x0000000c


	//----- nvinfo : EIATTR_FRAME_SIZE
	.align		4
.L_14:
        /*0024*/ 	.byte	0x04, 0x11
        /*0026*/ 	.short	(.L_16 - .L_15)
	.align		4
.L_15:
        /*0028*/ 	.word	index@(_Z18transposeOptimizedPfPKfii)
        /*002c*/ 	.word	0x00000000


	//----- nvinfo : EIATTR_REGCOUNT
	.align		4
.L_16:
        /*0030*/ 	.byte	0x04, 0x2f
        /*0032*/ 	.short	(.L_18 - .L_17)
	.align		4
.L_17:
        /*0034*/ 	.word	index@(_Z9reduceBadPfS_i)
        /*0038*/ 	.word	0x0000000b


	//----- nvinfo : EIATTR_FRAME_SIZE
	.align		4
.L_18:
        /*003c*/ 	.byte	0x04, 0x11
        /*003e*/ 	.short	(.L_20 - .L_19)
	.align		4
.L_19:
        /*0040*/ 	.word	index@(_Z9reduceBadPfS_i)
        /*0044*/ 	.word	0x00000000


	//----- nvinfo : EIATTR_REGCOUNT
	.align		4
.L_20:
        /*0048*/ 	.byte	0x04, 0x2f
        /*004a*/ 	.short	(.L_22 - .L_21)
	.align		4
.L_21:
        /*004c*/ 	.word	index@(_Z10reduceGoodPfS_i)
        /*0050*/ 	.word	0x0000000b


	//----- nvinfo : EIATTR_FRAME_SIZE
	.align		4
.L_22:
        /*0054*/ 	.byte	0x04, 0x11
        /*0056*/ 	.short	(.L_24 - .L_23)
	.align		4
.L_23:
        /*0058*/ 	.word	index@(_Z10reduceGoodPfS_i)
        /*005c*/ 	.word	0x00000000


	//----- nvinfo : EIATTR_REGCOUNT
	.align		4
.L_24:
        /*0060*/ 	.byte	0x04, 0x2f
        /*0062*/ 	.short	(.L_26 - .L_25)
	.align		4
.L_25:
        /*0064*/ 	.word	index@(_Z17reduceWarpShufflePfS_i)
        /*0068*/ 	.word	0x0000000c


	//----- nvinfo : EIATTR_FRAME_SIZE
	.align		4
.L_26:
        /*006c*/ 	.byte	0x04, 0x11
        /*006e*/ 	.short	(.L_28 - .L_27)
	.align		4
.L_27:
        /*0070*/ 	.word	index@(_Z17reduceWarpShufflePfS_i)
        /*0074*/ 	.word	0x00000000


	//----- nvinfo : EIATTR_REGCOUNT
	.align		4
.L_28:
        /*0078*/ 	.byte	0x04, 0x2f
        /*007a*/ 	.short	(.L_30 - .L_29)
	.align		4
.L_29:
        /*007c*/ 	.word	index@(_Z13registerHeavyPfi)
        /*0080*/ 	.word	0x00000008


	//----- nvinfo : EIATTR_FRAME_SIZE
	.align		4
.L_30:
        /*0084*/ 	.byte	0x04, 0x11
        /*0086*/ 	.short	(.L_32 - .L_31)
	.align		4
.L_31:
        /*0088*/ 	.word	index@(_Z13registerHeavyPfi)
        /*008c*/ 	.word	0x00000000


	//----- nvinfo : EIATTR_REGCOUNT
	.align		4
.L_32:
        /*0090*/ 	.byte	0x04, 0x2f
        /*0092*/ 	.short	(.L_34 - .L_33)
	.align		4
.L_33:
        /*0094*/ 	.word	index@(_Z17registerEfficientPfi)
        /*0098*/ 	.word	0x00000008


	//----- nvinfo : EIATTR_FRAME_SIZE
	.align		4
.L_34:
        /*009c*/ 	.byte	0x04, 0x11
        /*009e*/ 	.short	(.L_36 - .L_35)
	.align		4
.L_35:
        /*00a0*/ 	.word	index@(_Z17registerEfficientPfi)
        /*00a4*/ 	.word	0x00000000


	//----- nvinfo : EIATTR_REGCOUNT
	.align		4
.L_36:
        /*00a8*/ 	.byte	0x04, 0x2f
        /*00aa*/ 	.short	(.L_38 - .L_37)
	.align		4
.L_37:
        /*00ac*/ 	.word	index@(_Z16bankConflictDemov)
        /*00b0*/ 	.word	0x00000004


	//----- nvinfo : EIATTR_FRAME_SIZE
	.align		4
.L_38:
        /*00b4*/ 	.byte	0x04, 0x11
        /*00b6*/ 	.short	(.L_40 - .L_39)
	.align		4
.L_39:
        /*00b8*/ 	.word	index@(_Z16bankConflictDemov)
        /*00bc*/ 	.word	0x00000000


	//----- nvinfo : EIATTR_REGCOUNT
	.align		4
.L_40:
        /*00c0*/ 	.byte	0x04, 0x2f
        /*00c2*/ 	.short	(.L_42 - .L_41)
	.align		4
.L_41:
        /*00c4*/ 	.word	index@(_Z11matmulNaivePfS_S_i)
        /*00c8*/ 	.word	0x0000001e


	//----- nvinfo : EIATTR_FRAME_SIZE
	.align		4
.L_42:
        /*00cc*/ 	.byte	0x04, 0x11
        /*00ce*/ 	.short	(.L_44 - .L_43)
	.align		4
.L_43:
        /*00d0*/ 	.word	index@(_Z11matmulNaivePfS_S_i)
        /*00d4*/ 	.word	0x00000000


	//----- nvinfo : EIATTR_REGCOUNT
	.align		4
.L_44:
        /*00d8*/ 	.byte	0x04, 0x2f
        /*00da*/ 	.short	(.L_46 - .L_45)
	.align		4
.L_45:
        /*00dc*/ 	.word	index@(_Z12matmulSharedPfS_S_i)
        /*00e0*/ 	.word	0x00000020


	//----- nvinfo : EIATTR_FRAME_SIZE
	.align		4
.L_46:
        /*00e4*/ 	.byte	0x04, 0x11
        /*00e6*/ 	.short	(.L_48 - .L_47)
	.align		4
.L_47:
        /*00e8*/ 	.word	index@(_Z12matmulSharedPfS_S_i)
        /*00ec*/ 	.word	0x00000000


	//----- nvinfo : EIATTR_MIN_STACK_SIZE
	.align		4
.L_48:
        /*00f0*/ 	.byte	0x04, 0x12
        /*00f2*/ 	.short	(.L_50 - .L_49)
	.align		4
.L_49:
        /*00f4*/ 	.word	index@(_Z12matmulSharedPfS_S_i)
        /*00f8*/ 	.word	0x00000000


	//----- nvinfo : EIATTR_MIN_STACK_SIZE
	.align		4
.L_50:
        /*00fc*/ 	.byte	0x04, 0x12
        /*00fe*/ 	.short	(.L_52 - .L_51)
	.align		4
.L_51:
        /*0100*/ 	.word	index@(_Z11matmulNaivePfS_S_i)
        /*0104*/ 	.word	0x00000000


	//----- nvinfo : EIATTR_MIN_STACK_SIZE
	.align		4
.L_52:
        /*0108*/ 	.byte	0x04, 0x12
        /*010a*/ 	.short	(.L_54 - .L_53)
	.align		4
.L_53:
        /*010c*/ 	.word	index@(_Z16bankConflictDemov)
        /*0110*/ 	.word	0x00000000


	//----- nvinfo : EIATTR_MIN_STACK_SIZE
	.align		4
.L_54:
        /*0114*/ 	.byte	0x04, 0x12
        /*0116*/ 	.short	(.L_56 - .L_55)
	.align		4
.L_55:
        /*0118*/ 	.word	index@(_Z17registerEfficientPfi)
        /*011c*/ 	.word	0x00000000


	//----- nvinfo : EIATTR_MIN_STACK_SIZE
	.align		4
.L_56:
        /*0120*/ 	.byte	0x04, 0x12
        /*0122*/ 	.short	(.L_58 - .L_57)
	.align		4
.L_57:
        /*0124*/ 	.word	index@(_Z13registerHeavyPfi)
        /*0128*/ 	.word	0x00000000


	//----- nvinfo : EIATTR_MIN_STACK_SIZE
	.align		4
.L_58:
        /*012c*/ 	.byte	0x04, 0x12
        /*012e*/ 	.short	(.L_60 - .L_59)
	.align		4
.L_59:
        /*0130*/ 	.word	index@(_Z17reduceWarpShufflePfS_i)
        /*0134*/ 	.word	0x00000000


	//----- nvinfo : EIATTR_MIN_STACK_SIZE
	.align		4
.L_60:
        /*0138*/ 	.byte	0x04, 0x12
        /*013a*/ 	.short	(.L_62 - .L_61)
	.align		4
.L_61:
        /*013c*/ 	.word	index@(_Z10reduceGoodPfS_i)
        /*0140*/ 	.word	0x00000000


	//----- nvinfo : EIATTR_MIN_STACK_SIZE
	.align		4
.L_62:
        /*0144*/ 	.byte	0x04, 0x12
        /*0146*/ 	.short	(.L_64 - .L_63)
	.align		4
.L_63:
        /*0148*/ 	.word	index@(_Z9reduceBadPfS_i)
        /*014c*/ 	.word	0x00000000


	//----- nvinfo : EIATTR_MIN_STACK_SIZE
	.align		4
.L_64:
        /*0150*/ 	.byte	0x04, 0x12
        /*0152*/ 	.short	(.L_66 - .L_65)
	.align		4
.L_65:
        /*0154*/ 	.word	index@(_Z18transposeOptimizedPfPKfii)
        /*0158*/ 	.word	0x00000000


	//----- nvinfo : EIATTR_MIN_STACK_SIZE
	.align		4
.L_66:
        /*015c*/ 	.byte	0x04, 0x12
        /*015e*/ 	.short	(.L_68 - .L_67)
	.align		4
.L_67:
        /*0160*/ 	.word	index@(_Z14transposeNaivePfPKfii)
        /*0164*/ 	.word	0x00000000
.L_68:


//--------------------- .nv.compat                --------------------------
	.section	.nv.compat,"",@"SHT_CUDA_COMPAT_INFO"
	.align	4
        /*0000*/ 	.byte	0x02, 0x09, 0x00, 0x00, 0x02, 0x02, 0x01, 0x00, 0x02, 0x05, 0x05, 0x00, 0x03, 0x07, 0x01, 0x01
        /*0010*/ 	.byte	0x02, 0x03, 0x00, 0x00, 0x02, 0x06, 0x01, 0x00, 0x04, 0x0b, 0x08, 0x00, 0x09, 0x00, 0x00, 0x00
        /*0020*/ 	.byte	0x00, 0x00, 0x00, 0x00


//--------------------- .nv.info._Z12matmulSharedPfS_S_i --------------------------
	.section	.nv.info._Z12matmulSharedPfS_S_i,"",@"SHT_CUDA_INFO"
	.sectionflags	@""
	.align	4


	//----- nvinfo : EIATTR_CUDA_API_VERSION
	.align		4
        /*0000*/ 	.byte	0x04, 0x37
        /*0002*/ 	.short	(.L_70 - .L_69)
.L_69:
        /*0004*/ 	.word	0x00000082


	//----- nvinfo : EIATTR_KPARAM_INFO
	.align		4
.L_70:
        /*0008*/ 	.byte	0x04, 0x17
        /*000a*/ 	.short	(.L_72 - .L_71)
.L_71:
        /*000c*/ 	.word	0x00000000
        /*0010*/ 	.short	0x0003
        /*0012*/ 	.short	0x0018
        /*0014*/ 	.byte	0x00, 0xf0, 0x11, 0x00


	//----- nvinfo : EIATTR_KPARAM_INFO
	.align		4
.L_72:
        /*0018*/ 	.byte	0x04, 0x17
        /*001a*/ 	.short	(.L_74 - .L_73)
.L_73:
        /*001c*/ 	.word	0x00000000
        /*0020*/ 	.short	0x0002
        /*0022*/ 	.short	0x0010
        /*0024*/ 	.byte	0x00, 0xf5, 0x21, 0x00


	//----- nvinfo : EIATTR_KPARAM_INFO
	.align		4
.L_74:
        /*0028*/ 	.byte	0x04, 0x17
        /*002a*/ 	.short	(.L_76 - .L_75)
.L_75:
        /*002c*/ 	.word	0x00000000
        /*0030*/ 	.short	0x0001
        /*0032*/ 	.short	0x0008
        /*0034*/ 	.byte	0x00, 0xf5, 0x21, 0x00


	//----- nvinfo : EIATTR_KPARAM_INFO
	.align		4
.L_76:
        /*0038*/ 	.byte	0x04, 0x17
        /*003a*/ 	.short	(.L_78 - .L_77)
.L_77:
        /*003c*/ 	.word	0x00000000
        /*0040*/ 	.short	0x0000
        /*0042*/ 	.short	0x0000
        /*0044*/ 	.byte	0x00, 0xf5, 0x21, 0x00


	//----- nvinfo : EIATTR_SPARSE_MMA_MASK
	.align		4
.L_78:
        /*0048*/ 	.byte	0x03, 0x50
        /*004a*/ 	.short	0x0000


	//----- nvinfo : EIATTR_MAXREG_COUNT
	.align		4
        /*004c*/ 	.byte	0x03, 0x1b
        /*004e*/ 	.short	0x00ff


	//----- nvinfo : EIATTR_NUM_BARRIERS
	.align		4
        /*0050*/ 	.byte	0x02, 0x4c
        /*0052*/ 	.byte	0x01
	.zero		1


	//----- nvinfo : EIATTR_MERCURY_ISA_VERSION
	.align		4
        /*0054*/ 	.byte	0x03, 0x5f
        /*0056*/ 	.short	0x0101


	//----- nvinfo : EIATTR_VRC_CTA_INIT_COUNT
	.align		4
        /*0058*/ 	.byte	0x02, 0x4a
	.zero		1
	.zero		1


	//----- nvinfo : EIATTR_EXIT_INSTR_OFFSETS
	.align		4
        /*005c*/ 	.byte	0x04, 0x1c
        /*005e*/ 	.short	(.L_80 - .L_79)


	//   ....[0]....
.L_79:
        /*0060*/ 	.word	0x000005c0


	//   ....[1]....
        /*0064*/ 	.word	0x00000610


	//----- nvinfo : EIATTR_CBANK_PARAM_SIZE
	.align		4
.L_80:
        /*0068*/ 	.byte	0x03, 0x19
        /*006a*/ 	.short	0x001c


	//----- nvinfo : EIATTR_PARAM_CBANK
	.align		4
        /*006c*/ 	.byte	0x04, 0x0a
        /*006e*/ 	.short	(.L_82 - .L_81)
	.align		4
.L_81:
        /*0070*/ 	.word	index@(.nv.constant0._Z12matmulSharedPfS_S_i)
        /*0074*/ 	.short	0x0380
        /*0076*/ 	.short	0x001c


	//----- nvinfo : EIATTR_SW_WAR
	.align		4
.L_82:
        /*0078*/ 	.byte	0x04, 0x36
        /*007a*/ 	.short	(.L_84 - .L_83)
.L_83:
        /*007c*/ 	.word	0x00000008
.L_84:


//--------------------- .nv.info._Z11matmulNaivePfS_S_i --------------------------
	.section	.nv.info._Z11matmulNaivePfS_S_i,"",@"SHT_CUDA_INFO"
	.sectionflags	@""
	.align	4


	//----- nvinfo : EIATTR_CUDA_API_VERSION
	.align		4
        /*0000*/ 	.byte	0x04, 0x37
        /*0002*/ 	.short	(.L_86 - .L_85)
.L_85:
        /*0004*/ 	.word	0x00000082


	//----- nvinfo : EIATTR_KPARAM_INFO
	.align		4
.L_86:
        /*0008*/ 	.byte	0x04, 0x17
        /*000a*/ 	.short	(.L_88 - .L_87)
.L_87:
        /*000c*/ 	.word	0x00000000
        /*0010*/ 	.short	0x0003
        /*0012*/ 	.short	0x0018
        /*0014*/ 	.byte	0x00, 0xf0, 0x11, 0x00


	//----- nvinfo : EIATTR_KPARAM_INFO
	.align		4
.L_88:
        /*0018*/ 	.byte	0x04, 0x17
        /*001a*/ 	.short	(.L_90 - .L_89)
.L_89:
        /*001c*/ 	.word	0x00000000
        /*0020*/ 	.short	0x0002
        /*0022*/ 	.short	0x0010
        /*0024*/ 	.byte	0x00, 0xf5, 0x21, 0x00


	//----- nvinfo : EIATTR_KPARAM_INFO
	.align		4
.L_90:
        /*0028*/ 	.byte	0x04, 0x17
        /*002a*/ 	.short	(.L_92 - .L_91)
.L_91:
        /*002c*/ 	.word	0x00000000
        /*0030*/ 	.short	0x0001
        /*0032*/ 	.short	0x0008
        /*0034*/ 	.byte	0x00, 0xf5, 0x21, 0x00


	//----- nvinfo : EIATTR_KPARAM_INFO
	.align		4
.L_92:
        /*0038*/ 	.byte	0x04, 0x17
        /*003a*/ 	.short	(.L_94 - .L_93)
.L_93:
        /*003c*/ 	.word	0x00000000
        /*0040*/ 	.short	0x0000
        /*0042*/ 	.short	0x0000
        /*0044*/ 	.byte	0x00, 0xf5, 0x21, 0x00


	//----- nvinfo : EIATTR_SPARSE_MMA_MASK
	.align		4
.L_94:
        /*0048*/ 	.byte	0x03, 0x50
        /*004a*/ 	.short	0x0000


	//----- nvinfo : EIATTR_MAXREG_COUNT
	.align		4
        /*004c*/ 	.byte	0x03, 0x1b
        /*004e*/ 	.short	0x00ff


	//----- nvinfo : EIATTR_MERCURY_ISA_VERSION
	.align		4
        /*0050*/ 	.byte	0x03, 0x5f
        /*0052*/ 	.short	0x0101


	//----- nvinfo : EIATTR_VRC_CTA_INIT_COUNT
	.align		4
        /*0054*/ 	.byte	0x02, 0x4a
	.zero		1
	.zero		1


	//----- nvinfo : EIATTR_EXIT_INSTR_OFFSETS
	.align		4
        /*0058*/ 	.byte	0x04, 0x1c
        /*005a*/ 	.short	(.L_96 - .L_95)


	//   ....[0]....
.L_95:
        /*005c*/ 	.word	0x000000c0


	//   ....[1]....
        /*0060*/ 	.word	0x00000aa0


	//----- nvinfo : EIATTR_CBANK_PARAM_SIZE
	.align		4
.L_96:
        /*0064*/ 	.byte	0x03, 0x19
        /*0066*/ 	.short	0x001c


	//----- nvinfo : EIATTR_PARAM_CBANK
	.align		4
        /*0068*/ 	.byte	0x04, 0x0a
        /*006a*/ 	.short	(.L_98 - .L_97)
	.align		4
.L_97:
        /*006c*/ 	.word	index@(.nv.constant0._Z11matmulNaivePfS_S_i)
        /*0070*/ 	.short	0x0380
        /*0072*/ 	.short	0x001c


	//----- nvinfo : EIATTR_SW_WAR
	.align		4
.L_98:
        /*0074*/ 	.byte	0x04, 0x36
        /*0076*/ 	.short	(.L_100 - .L_99)
.L_99:
        /*0078*/ 	.word	0x00000008
.L_100:


//--------------------- .nv.info._Z16bankConflictDemov --------------------------
	.section	.nv.info._Z16bankConflictDemov,"",@"SHT_CUDA_INFO"
	.sectionflags	@""
	.align	4


	//----- nvinfo : EIATTR_CUDA_API_VERSION
	.align		4
        /*0000*/ 	.byte	0x04, 0x37
        /*0002*/ 	.short	(.L_102 - .L_101)
.L_101:
        /*0004*/ 	.word	0x00000082


	//----- nvinfo : EIATTR_SPARSE_MMA_MASK
	.align		4
.L_102:
        /*0008*/ 	.byte	0x03, 0x50
        /*000a*/ 	.short	0x0000


	//----- nvinfo : EIATTR_MAXREG_COUNT
	.align		4
        /*000c*/ 	.byte	0x03, 0x1b
        /*000e*/ 	.short	0x00ff


	//----- nvinfo : EIATTR_MERCURY_ISA_VERSION
	.align		4
        /*0010*/ 	.byte	0x03, 0x5f
        /*0012*/ 	.short	0x0101


	//----- nvinfo : EIATTR_VRC_CTA_INIT_COUNT
	.align		4
        /*0014*/ 	.byte	0x02, 0x4a
	.zero		1
	.zero		1


	//----- nvinfo : EIATTR_EXIT_INSTR_OFFSETS
	.align		4
        /*0018*/ 	.byte	0x04, 0x1c
        /*001a*/ 	.short	(.L_104 - .L_103)


	//   ....[0]....
.L_103:
        /*001c*/ 	.word	0x00000010


	//----- nvinfo : EIATTR_SW_WAR
	.align		4
.L_104:
        /*0020*/ 	.byte	0x04, 0x36
        /*0022*/ 	.short	(.L_106 - .L_105)
.L_105:
        /*0024*/ 	.word	0x00000008
.L_106:


//--------------------- .nv.info._Z17registerEfficientPfi --------------------------
	.section	.nv.info._Z17registerEfficientPfi,"",@"SHT_CUDA_INFO"
	.sectionflags	@""
	.align	4


	//----- nvinfo : EIATTR_CUDA_API_VERSION
	.align		4
        /*0000*/ 	.byte	0x04, 0x37
        /*0002*/ 	.short	(.L_108 - .L_107)
.L_107:
        /*0004*/ 	.word	0x00000082


	//----- nvinfo : EIATTR_KPARAM_INFO
	.align		4
.L_108:
        /*0008*/ 	.byte	0x04, 0x17
        /*000a*/ 	.short	(.L_110 - .L_109)
.L_109:
        /*000c*/ 	.word	0x00000000
        /*0010*/ 	.short	0x0001
        /*0012*/ 	.short	0x0008
        /*0014*/ 	.byte	0x00, 0xf0, 0x11, 0x00


	//----- nvinfo : EIATTR_KPARAM_INFO
	.align		4
.L_110:
        /*0018*/ 	.byte	0x04, 0x17
        /*001a*/ 	.short	(.L_112 - .L_111)
.L_111:
        /*001c*/ 	.word	0x00000000
        /*0020*/ 	.short	0x0000
        /*0022*/ 	.short	0x0000
        /*0024*/ 	.byte	0x00, 0xf5, 0x21, 0x00


	//----- nvinfo : EIATTR_SPARSE_MMA_MASK
	.align		4
.L_112:
        /*0028*/ 	.byte	0x03, 0x50
        /*002a*/ 	.short	0x0000


	//----- nvinfo : EIATTR_MAXREG_COUNT
	.align		4
        /*002c*/ 	.byte	0x03, 0x1b
        /*002e*/ 	.short	0x00ff


	//----- nvinfo : EIATTR_MERCURY_ISA_VERSION
	.align		4
        /*0030*/ 	.byte	0x03, 0x5f
        /*0032*/ 	.short	0x0101


	//----- nvinfo : EIATTR_VRC_CTA_INIT_COUNT
	.align		4
        /*0034*/ 	.byte	0x02, 0x4a
	.zero		1
	.zero		1


	//----- nvinfo : EIATTR_EXIT_INSTR_OFFSETS
	.align		4
        /*0038*/ 	.byte	0x04, 0x1c
        /*003a*/ 	.short	(.L_114 - .L_113)


	//   ....[0]....
.L_113:
        /*003c*/ 	.word	0x00000070


	//   ....[1]....
        /*0040*/ 	.word	0x000000f0


	//----- nvinfo : EIATTR_CBANK_PARAM_SIZE
	.align		4
.L_114:
        /*0044*/ 	.byte	0x03, 0x19
        /*0046*/ 	.short	0x000c


	//----- nvinfo : EIATTR_PARAM_CBANK
	.align		4
        /*0048*/ 	.byte	0x04, 0x0a
        /*004a*/ 	.short	(.L_116 - .L_115)
	.align		4
.L_115:
        /*004c*/ 	.word	index@(.nv.constant0._Z17registerEfficientPfi)
        /*0050*/ 	.short	0x0380
        /*0052*/ 	.short	0x000c


	//----- nvinfo : EIATTR_SW_WAR
	.align		4
.L_116:
        /*0054*/ 	.byte	0x04, 0x36
        /*0056*/ 	.short	(.L_118 - .L_117)
.L_117:
        /*0058*/ 	.word	0x00000008
.L_118:


//--------------------- .nv.info._Z13registerHeavyPfi --------------------------
	.section	.nv.info._Z13registerHeavyPfi,"",@"SHT_CUDA_INFO"
	.sectionflags	@""
	.align	4


	//----- nvinfo : EIATTR_CUDA_API_VERSION
	.align		4
        /*0000*/ 	.byte	0x04, 0x37
        /*0002*/ 	.short	(.L_120 - .L_119)
.L_119:
        /*0004*/ 	.word	0x00000082


	//----- nvinfo : EIATTR_KPARAM_INFO
	.align		4
.L_120:
        /*0008*/ 	.byte	0x04, 0x17
        /*000a*/ 	.short	(.L_122 - .L_121)
.L_121:
        /*000c*/ 	.word	0x00000000
        /*0010*/ 	.short	0x0001
        /*0012*/ 	.short	0x0008
        /*0014*/ 	.byte	0x00, 0xf0, 0x11, 0x00


	//----- nvinfo : EIATTR_KPARAM_INFO
	.align		4
.L_122:
        /*0018*/ 	.byte	0x04, 0x17
        /*001a*/ 	.short	(.L_124 - .L_123)
.L_123:
        /*001c*/ 	.word	0x00000000
        /*0020*/ 	.short	0x0000
        /*0022*/ 	.short	0x0000
        /*0024*/ 	.byte	0x00, 0xf5, 0x21, 0x00


	//----- nvinfo : EIATTR_SPARSE_MMA_MASK
	.align		4
.L_124:
        /*0028*/ 	.byte	0x03, 0x50
        /*002a*/ 	.short	0x0000


	//----- nvinfo : EIATTR_MAXREG_COUNT
	.align		4
        /*002c*/ 	.byte	0x03, 0x1b
        /*002e*/ 	.short	0x00ff


	//----- nvinfo : EIATTR_MERCURY_ISA_VERSION
	.align		4
        /*0030*/ 	.byte	0x03, 0x5f
        /*0032*/ 	.short	0x0101


	//----- nvinfo : EIATTR_VRC_CTA_INIT_COUNT
	.align		4
        /*0034*/ 	.byte	0x02, 0x4a
	.zero		1
	.zero		1


	//----- nvinfo : EIATTR_EXIT_INSTR_OFFSETS
	.align		4
        /*0038*/ 	.byte	0x04, 0x1c
        /*003a*/ 	.short	(.L_126 - .L_125)


	//   ....[0]....
.L_125:
        /*003c*/ 	.word	0x00000070


	//   ....[1]....
        /*0040*/ 	.word	0x000000f0


	//----- nvinfo : EIATTR_CBANK_PARAM_SIZE
	.align		4
.L_126:
        /*0044*/ 	.byte	0x03, 0x19
        /*0046*/ 	.short	0x000c


	//----- nvinfo : EIATTR_PARAM_CBANK
	.align		4
        /*0048*/ 	.byte	0x04, 0x0a
        /*004a*/ 	.short	(.L_128 - .L_127)
	.align		4
.L_127:
        /*004c*/ 	.word	index@(.nv.constant0._Z13registerHeavyPfi)
        /*0050*/ 	.short	0x0380
        /*0052*/ 	.short	0x000c


	//----- nvinfo : EIATTR_SW_WAR
	.align		4
.L_128:
        /*0054*/ 	.byte	0x04, 0x36
        /*0056*/ 	.short	(.L_130 - .L_129)
.L_129:
        /*0058*/ 	.word	0x00000008
.L_130:


//--------------------- .nv.info._Z17reduceWarpShufflePfS_i --------------------------
	.section	.nv.info._Z17reduceWarpShufflePfS_i,"",@"SHT_CUDA_INFO"
	.sectionflags	@""
	.align	4


	//----- nvinfo : EIATTR_CUDA_API_VERSION
	.align		4
        /*0000*/ 	.byte	0x04, 0x37
        /*0002*/ 	.short	(.L_132 - .L_131)
.L_131:
        /*0004*/ 	.word	0x00000082


	//----- nvinfo : EIATTR_KPARAM_INFO
	.align		4
.L_132:
        /*0008*/ 	.byte	0x04, 0x17
        /*000a*/ 	.short	(.L_134 - .L_133)
.L_133:
        /*000c*/ 	.word	0x00000000
        /*0010*/ 	.short	0x0002
        /*0012*/ 	.short	0x0010
        /*0014*/ 	.byte	0x00, 0xf0, 0x11, 0x00


	//----- nvinfo : EIATTR_KPARAM_INFO
	.align		4
.L_134:
        /*0018*/ 	.byte	0x04, 0x17
        /*001a*/ 	.short	(.L_136 - .L_135)
.L_135:
        /*001c*/ 	.word	0x00000000
        /*0020*/ 	.short	0x0001
        /*0022*/ 	.short	0x0008
        /*0024*/ 	.byte	0x00, 0xf5, 0x21, 0x00


	//----- nvinfo : EIATTR_KPARAM_INFO
	.align		4
.L_136:
        /*0028*/ 	.byte	0x04, 0x17
        /*002a*/ 	.short	(.L_138 - .L_137)
.L_137:
        /*002c*/ 	.word	0x00000000
        /*0030*/ 	.short	0x0000
        /*0032*/ 	.short	0x0000
        /*0034*/ 	.byte	0x00, 0xf5, 0x21, 0x00


	//----- nvinfo : EIATTR_SPARSE_MMA_MASK
	.align		4
.L_138:
        /*0038*/ 	.byte	0x03, 0x50
        /*003a*/ 	.short	0x0000


	//----- nvinfo : EIATTR_MAXREG_COUNT
	.align		4
        /*003c*/ 	.byte	0x03, 0x1b
        /*003e*/ 	.short	0x00ff


	//----- nvinfo : EIATTR_NUM_BARRIERS
	.align		4
        /*0040*/ 	.byte	0x02, 0x4c
        /*0042*/ 	.byte	0x01
	.zero		1


	//----- nvinfo : EIATTR_MERCURY_ISA_VERSION
	.align		4
        /*0044*/ 	.byte	0x03, 0x5f
        /*0046*/ 	.short	0x0101


	//----- nvinfo : EIATTR_COOP_GROUP_MASK_REGIDS
	.align		4
        /*0048*/ 	.byte	0x04, 0x29
        /*004a*/ 	.short	(.L_140 - .L_139)


	//   ....[0]....
.L_139:
        /*004c*/ 	.word	0xffffffff


	//   ....[1]....
        /*0050*/ 	.word	0xffffffff


	//   ....[2]....
        /*0054*/ 	.word	0xffffffff


	//   ....[3]....
        /*0058*/ 	.word	0xffffffff


	//   ....[4]....
        /*005c*/ 	.word	0xffffffff


	//   ....[5]....
        /*0060*/ 	.word	0x05000007


	//   ....[6]....
        /*0064*/ 	.word	0x05000007


	//   ....[7]....
        /*0068*/ 	.word	0x05000007


	//----- nvinfo : EIATTR_COOP_GROUP_INSTR_OFFSETS
	.align		4
.L_140:
        /*006c*/ 	.byte	0x04, 0x28
        /*006e*/ 	.short	(.L_142 - .L_141)


	//   ....[0]....
.L_141:
        /*0070*/ 	.word	0x000000f0


	//   ....[1]....
        /*0074*/ 	.word	0x00000120


	//   ....[2]....
        /*0078*/ 	.word	0x00000140


	//   ....[3]....
        /*007c*/ 	.word	0x00000160


	//   ....[4]....
        /*0080*/ 	.word	0x00000180


	//   ....[5]....
        /*0084*/ 	.word	0x00000270


	//   ....[6]....
        /*0088*/ 	.word	0x00000290


	//   ....[7]....
        /*008c*/ 	.word	0x000002b0


	//----- nvinfo : EIATTR_VRC_CTA_INIT_COUNT
	.align		4
.L_142:
        /*0090*/ 	.byte	0x02, 0x4a
	.zero		1
	.zero		1


	//----- nvinfo : EIATTR_EXIT_INSTR_OFFSETS
	.align		4
        /*0094*/ 	.byte	0x04, 0x1c
        /*0096*/ 	.short	(.L_144 - .L_143)


	//   ....[0]....
.L_143:
        /*0098*/ 	.word	0x00000190


	//   ....[1]....
        /*009c*/ 	.word	0x00000220


	//   ....[2]....
        /*00a0*/ 	.word	0x000002c0


	//   ....[3]....
        /*00a4*/ 	.word	0x00000310


	//----- nvinfo : EIATTR_CRS_STACK_SIZE
	.align		4
.L_144:
        /*00a8*/ 	.byte	0x04, 0x1e
        /*00aa*/ 	.short	(.L_146 - .L_145)
.L_145:
        /*00ac*/ 	.word	0x00000000


	//----- nvinfo : EIATTR_CBANK_PARAM_SIZE
	.align		4
.L_146:
        /*00b0*/ 	.byte	0x03, 0x19
        /*00b2*/ 	.short	0x0014


	//----- nvinfo : EIATTR_PARAM_CBANK
	.align		4
        /*00b4*/ 	.byte	0x04, 0x0a
        /*00b6*/ 	.short	(.L_148 - .L_147)
	.align		4
.L_147:
        /*00b8*/ 	.word	index@(.nv.constant0._Z17reduceWarpShufflePfS_i)
        /*00bc*/ 	.short	0x0380
        /*00be*/ 	.short	0x0014


	//----- nvinfo : EIATTR_SW_WAR
	.align		4
.L_148:
        /*00c0*/ 	.byte	0x04, 0x36
        /*00c2*/ 	.short	(.L_150 - .L_149)
.L_149:
        /*00c4*/ 	.word	0x00000008
.L_150:


//--------------------- .nv.info._Z10reduceGoodPfS_i --------------------------
	.section	.nv.info._Z10reduceGoodPfS_i,"",@"SHT_CUDA_INFO"
	.sectionflags	@""
	.align	4


	//----- nvinfo : EIATTR_CUDA_API_VERSION
	.align		4
        /*0000*/ 	.byte	0x04, 0x37
        /*0002*/ 	.short	(.L_152 - .L_151)
.L_151:
        /*0004*/ 	.word	0x00000082


	//----- nvinfo : EIATTR_KPARAM_INFO
	.align		4
.L_152:
        /*0008*/ 	.byte	0x04, 0x17
        /*000a*/ 	.short	(.L_154 - .L_153)
.L_153:
        /*000c*/ 	.word	0x00000000
        /*0010*/ 	.short	0x0002
        /*0012*/ 	.short	0x0010
        /*0014*/ 	.byte	0x00, 0xf0, 0x11, 0x00


	//----- nvinfo : EIATTR_KPARAM_INFO
	.align		4
.L_154:
        /*0018*/ 	.byte	0x04, 0x17
        /*001a*/ 	.short	(.L_156 - .L_155)
.L_155:
        /*001c*/ 	.word	0x00000000
        /*0020*/ 	.short	0x0001
        /*0022*/ 	.short	0x0008
        /*0024*/ 	.byte	0x00, 0xf5, 0x21, 0x00


	//----- nvinfo : EIATTR_KPARAM_INFO
	.align		4
.L_156:
        /*0028*/ 	.byte	0x04, 0x17
        /*002a*/ 	.short	(.L_158 - .L_157)
.L_157:
        /*002c*/ 	.word	0x00000000
        /*0030*/ 	.short	0x0000
        /*0032*/ 	.short	0x0000
        /*0034*/ 	.byte	0x00, 0xf5, 0x21, 0x00


	//----- nvinfo : EIATTR_SPARSE_MMA_MASK
	.align		4
.L_158:
        /*0038*/ 	.byte	0x03, 0x50
        /*003a*/ 	.short	0x0000


	//----- nvinfo : EIATTR_MAXREG_COUNT
	.align		4
        /*003c*/ 	.byte	0x03, 0x1b
        /*003e*/ 	.short	0x00ff


	//----- nvinfo : EIATTR_NUM_BARRIERS
	.align		4
        /*0040*/ 	.byte	0x02, 0x4c
        /*0042*/ 	.byte	0x01
	.zero		1


	//----- nvinfo : EIATTR_MERCURY_ISA_VERSION
	.align		4
        /*0044*/ 	.byte	0x03, 0x5f
        /*0046*/ 	.short	0x0101


	//----- nvinfo : EIATTR_VRC_CTA_INIT_COUNT
	.align		4
        /*0048*/ 	.byte	0x02, 0x4a
	.zero		1
	.zero		1


	//----- nvinfo : EIATTR_EXIT_INSTR_OFFSETS
	.align		4
        /*004c*/ 	.byte	0x04, 0x1c
        /*004e*/ 	.short	(.L_160 - .L_159)


	//   ....[0]....
.L_159:
        /*0050*/ 	.word	0x00000210


	//   ....[1]....
        /*0054*/ 	.word	0x00000290


	//----- nvinfo : EIATTR_CBANK_PARAM_SIZE
	.align		4
.L_160:
        /*0058*/ 	.byte	0x03, 0x19
        /*005a*/ 	.short	0x0014


	//----- nvinfo : EIATTR_PARAM_CBANK
	.align		4
        /*005c*/ 	.byte	0x04, 0x0a
        /*005e*/ 	.short	(.L_162 - .L_161)
	.align		4
.L_161:
        /*0060*/ 	.word	index@(.nv.constant0._Z10reduceGoodPfS_i)
        /*0064*/ 	.short	0x0380
        /*0066*/ 	.short	0x0014


	//----- nvinfo : EIATTR_SW_WAR
	.align		4
.L_162:
        /*0068*/ 	.byte	0x04, 0x36
        /*006a*/ 	.short	(.L_164 - .L_163)
.L_163:
        /*006c*/ 	.word	0x00000008
.L_164:


//--------------------- .nv.info._Z9reduceBadPfS_i --------------------------
	.section	.nv.info._Z9reduceBadPfS_i,"",@"SHT_CUDA_INFO"
	.sectionflags	@""
	.align	4


	//----- nvinfo : EIATTR_CUDA_API_VERSION
	.align		4
        /*0000*/ 	.byte	0x04, 0x37
        /*0002*/ 	.short	(.L_166 - .L_165)
.L_165:
        /*0004*/ 	.word	0x00000082


	//----- nvinfo : EIATTR_KPARAM_INFO
	.align		4
.L_166:
        /*0008*/ 	.byte	0x04, 0x17
        /*000a*/ 	.short	(.L_168 - .L_167)
.L_167:
        /*000c*/ 	.word	0x00000000
        /*0010*/ 	.short	0x0002
        /*0012*/ 	.short	0x0010
        /*0014*/ 	.byte	0x00, 0xf0, 0x11, 0x00


	//----- nvinfo : EIATTR_KPARAM_INFO
	.align		4
.L_168:
        /*0018*/ 	.byte	0x04, 0x17
        /*001a*/ 	.short	(.L_170 - .L_169)
.L_169:
        /*001c*/ 	.word	0x00000000
        /*0020*/ 	.short	0x0001
        /*0022*/ 	.short	0x0008
        /*0024*/ 	.byte	0x00, 0xf5, 0x21, 0x00


	//----- nvinfo : EIATTR_KPARAM_INFO
	.align		4
.L_170:
        /*0028*/ 	.byte	0x04, 0x17
        /*002a*/ 	.short	(.L_172 - .L_171)
.L_171:
        /*002c*/ 	.word	0x00000000
        /*0030*/ 	.short	0x0000
        /*0032*/ 	.short	0x0000
        /*0034*/ 	.byte	0x00, 0xf5, 0x21, 0x00


	//----- nvinfo : EIATTR_SPARSE_MMA_MASK
	.align		4
.L_172:
        /*0038*/ 	.byte	0x03, 0x50
        /*003a*/ 	.short	0x0000


	//----- nvinfo : EIATTR_MAXREG_COUNT
	.align		4
        /*003c*/ 	.byte	0x03, 0x1b
        /*003e*/ 	.short	0x00ff


	//----- nvinfo : EIATTR_NUM_BARRIERS
	.align		4
        /*0040*/ 	.byte	0x02, 0x4c
        /*0042*/ 	.byte	0x01
	.zero		1


	//----- nvinfo : EIATTR_MERCURY_ISA_VERSION
	.align		4
        /*0044*/ 	.byte	0x03, 0x5f
        /*0046*/ 	.short	0x0101


	//----- nvinfo : EIATTR_VRC_CTA_INIT_COUNT
	.align		4
        /*0048*/ 	.byte	0x02, 0x4a
	.zero		1
	.zero		1


	//----- nvinfo : EIATTR_EXIT_INSTR_OFFSETS
	.align		4
        /*004c*/ 	.byte	0x04, 0x1c
        /*004e*/ 	.short	(.L_174 - .L_173)


	//   ....[0]....
.L_173:
        /*0050*/ 	.word	0x00000220


	//   ....[1]....
        /*0054*/ 	.word	0x000002a0


	//----- nvinfo : EIATTR_CBANK_PARAM_SIZE
	.align		4
.L_174:
        /*0058*/ 	.byte	0x03, 0x19
        /*005a*/ 	.short	0x0014


	//----- nvinfo : EIATTR_PARAM_CBANK
	.align		4
        /*005c*/ 	.byte	0x04, 0x0a
        /*005e*/ 	.short	(.L_176 - .L_175)
	.align		4
.L_175:
        /*0060*/ 	.word	index@(.nv.constant0._Z9reduceBadPfS_i)
        /*0064*/ 	.short	0x0380
        /*0066*/ 	.short	0x0014


	//----- nvinfo : EIATTR_SW_WAR
	.align		4
.L_176:
        /*0068*/ 	.byte	0x04, 0x36
        /*006a*/ 	.short	(.L_178 - .L_177)
.L_177:
        /*006c*/ 	.word	0x00000008
.L_178:


//--------------------- .nv.info._Z18transposeOptimizedPfPKfii --------------------------
	.section	.nv.info._Z18transposeOptimizedPfPKfii,"",@"SHT_CUDA_INFO"
	.sectionflags	@""
	.align	4


	//----- nvinfo : EIATTR_CUDA_API_VERSION
	.align		4
        /*0000*/ 	.byte	0x04, 0x37
        /*0002*/ 	.short	(.L_180 - .L_179)
.L_179:
        /*0004*/ 	.word	0x00000082


	//----- nvinfo : EIATTR_KPARAM_INFO
	.align		4
.L_180:
        /*0008*/ 	.byte	0x04, 0x17
        /*000a*/ 	.short	(.L_182 - .L_181)
.L_181:
        /*000c*/ 	.word	0x00000000
        /*0010*/ 	.short	0x0003
        /*0012*/ 	.short	0x0014
        /*0014*/ 	.byte	0x00, 0xf0, 0x11, 0x00


	//----- nvinfo : EIATTR_KPARAM_INFO
	.align		4
.L_182:
        /*0018*/ 	.byte	0x04, 0x17
        /*001a*/ 	.short	(.L_184 - .L_183)
.L_183:
        /*001c*/ 	.word	0x00000000
        /*0020*/ 	.short	0x0002
        /*0022*/ 	.short	0x0010
        /*0024*/ 	.byte	0x00, 0xf0, 0x11, 0x00


	//----- nvinfo : EIATTR_KPARAM_INFO
	.align		4
.L_184:
        /*0028*/ 	.byte	0x04, 0x17
        /*002a*/ 	.short	(.L_186 - .L_185)
.L_185:
        /*002c*/ 	.word	0x00000000
        /*0030*/ 	.short	0x0001
        /*0032*/ 	.short	0x0008
        /*0034*/ 	.byte	0x00, 0xf5, 0x21, 0x00


	//----- nvinfo : EIATTR_KPARAM_INFO
	.align		4
.L_186:
        /*0038*/ 	.byte	0x04, 0x17
        /*003a*/ 	.short	(.L_188 - .L_187)
.L_187:
        /*003c*/ 	.word	0x00000000
        /*0040*/ 	.short	0x0000
        /*0042*/ 	.short	0x0000
        /*0044*/ 	.byte	0x00, 0xf5, 0x21, 0x00


	//----- nvinfo : EIATTR_SPARSE_MMA_MASK
	.align		4
.L_188:
        /*0048*/ 	.byte	0x03, 0x50
        /*004a*/ 	.short	0x0000


	//----- nvinfo : EIATTR_MAXREG_COUNT
	.align		4
        /*004c*/ 	.byte	0x03, 0x1b
        /*004e*/ 	.short	0x00ff


	//----- nvinfo : EIATTR_NUM_BARRIERS
	.align		4
        /*0050*/ 	.byte	0x02, 0x4c
        /*0052*/ 	.byte	0x01
	.zero		1


	//----- nvinfo : EIATTR_MERCURY_ISA_VERSION
	.align		4
        /*0054*/ 	.byte	0x03, 0x5f
        /*0056*/ 	.short	0x0101


	//----- nvinfo : EIATTR_VRC_CTA_INIT_COUNT
	.align		4
        /*0058*/ 	.byte	0x02, 0x4a
	.zero		1
	.zero		1


	//----- nvinfo : EIATTR_EXIT_INSTR_OFFSETS
	.align		4
        /*005c*/ 	.byte	0x04, 0x1c
        /*005e*/ 	.short	(.L_190 - .L_189)


	//   ....[0]....
.L_189:
        /*0060*/ 	.word	0x000001a0


	//   ....[1]....
        /*0064*/ 	.word	0x00000250


	//----- nvinfo : EIATTR_CBANK_PARAM_SIZE
	.align		4
.L_190:
        /*0068*/ 	.byte	0x03, 0x19
        /*006a*/ 	.short	0x0018


	//----- nvinfo : EIATTR_PARAM_CBANK
	.align		4
        /*006c*/ 	.byte	0x04, 0x0a
        /*006e*/ 	.short	(.L_192 - .L_191)
	.align		4
.L_191:
        /*0070*/ 	.word	index@(.nv.constant0._Z18transposeOptimizedPfPKfii)
        /*0074*/ 	.short	0x0380
        /*0076*/ 	.short	0x0018


	//----- nvinfo : EIATTR_SW_WAR
	.align		4
.L_192:
        /*0078*/ 	.byte	0x04, 0x36
        /*007a*/ 	.short	(.L_194 - .L_193)
.L_193:
        /*007c*/ 	.word	0x00000008
.L_194:


//--------------------- .nv.info._Z14transposeNaivePfPKfii --------------------------
	.section	.nv.info._Z14transposeNaivePfPKfii,"",@"SHT_CUDA_INFO"
	.sectionflags	@""
	.align	4


	//----- nvinfo : EIATTR_CUDA_API_VERSION
	.align		4
        /*0000*/ 	.byte	0x04, 0x37
        /*0002*/ 	.short	(.L_196 - .L_195)
.L_195:
        /*0004*/ 	.word	0x00000082


	//----- nvinfo : EIATTR_KPARAM_INFO
	.align		4
.L_196:
        /*0008*/ 	.byte	0x04, 0x17
        /*000a*/ 	.short	(.L_198 - .L_197)
.L_197:
        /*000c*/ 	.word	0x00000000
        /*0010*/ 	.short	0x0003
        /*0012*/ 	.short	0x0014
        /*0014*/ 	.byte	0x00, 0xf0, 0x11, 0x00


	//----- nvinfo : EIATTR_KPARAM_INFO
	.align		4
.L_198:
        /*0018*/ 	.byte	0x04, 0x17
        /*001a*/ 	.short	(.L_200 - .L_199)
.L_199:
        /*001c*/ 	.word	0x00000000
        /*0020*/ 	.short	0x0002
        /*0022*/ 	.short	0x0010
        /*0024*/ 	.byte	0x00, 0xf0, 0x11, 0x00


	//----- nvinfo : EIATTR_KPARAM_INFO
	.align		4
.L_200:
        /*0028*/ 	.byte	0x04, 0x17
        /*002a*/ 	.short	(.L_202 - .L_201)
.L_201:
        /*002c*/ 	.word	0x00000000
        /*0030*/ 	.short	0x0001
        /*0032*/ 	.short	0x0008
        /*0034*/ 	.byte	0x00, 0xf5, 0x21, 0x00


	//----- nvinfo : EIATTR_KPARAM_INFO
	.align		4
.L_202:
        /*0038*/ 	.byte	0x04, 0x17
        /*003a*/ 	.short	(.L_204 - .L_203)
.L_203:
        /*003c*/ 	.word	0x00000000
        /*0040*/ 	.short	0x0000
        /*0042*/ 	.short	0x0000
        /*0044*/ 	.byte	0x00, 0xf5, 0x21, 0x00


	//----- nvinfo : EIATTR_SPARSE_MMA_MASK
	.align		4
.L_204:
        /*0048*/ 	.byte	0x03, 0x50
        /*004a*/ 	.short	0x0000


	//----- nvinfo : EIATTR_MAXREG_COUNT
	.align		4
        /*004c*/ 	.byte	0x03, 0x1b
        /*004e*/ 	.short	0x00ff


	//----- nvinfo : EIATTR_MERCURY_ISA_VERSION
	.align		4
        /*0050*/ 	.byte	0x03, 0x5f
        /*0052*/ 	.short	0x0101


	//----- nvinfo : EIATTR_VRC_CTA_INIT_COUNT
	.align		4
        /*0054*/ 	.byte	0x02, 0x4a
	.zero		1
	.zero		1


	//----- nvinfo : EIATTR_EXIT_INSTR_OFFSETS
	.align		4
        /*0058*/ 	.byte	0x04, 0x1c
        /*005a*/ 	.short	(.L_206 - .L_205)


	//   ....[0]....
.L_205:
        /*005c*/ 	.word	0x000000a0


	//   ....[1]....
        /*0060*/ 	.word	0x00000140


	//----- nvinfo : EIATTR_CBANK_PARAM_SIZE
	.align		4
.L_206:
        /*0064*/ 	.byte	0x03, 0x19
        /*0066*/ 	.short	0x0018


	//----- nvinfo : EIATTR_PARAM_CBANK
	.align		4
        /*0068*/ 	.byte	0x04, 0x0a
        /*006a*/ 	.short	(.L_208 - .L_207)
	.align		4
.L_207:
        /*006c*/ 	.word	index@(.nv.constant0._Z14transposeNaivePfPKfii)
        /*0070*/ 	.short	0x0380
        /*0072*/ 	.short	0x0018


	//----- nvinfo : EIATTR_SW_WAR
	.align		4
.L_208:
        /*0074*/ 	.byte	0x04, 0x36
        /*0076*/ 	.short	(.L_210 - .L_209)
.L_209:
        /*0078*/ 	.word	0x00000008
.L_210:


//--------------------- .nv.callgraph             --------------------------
	.section	.nv.callgraph,"",@"SHT_CUDA_CALLGRAPH"
	.align	4
	.sectionentsize	8
	.align		4
        /*0000*/ 	.word	0x00000000
	.align		4
        /*0004*/ 	.word	0xffffffff
	.align		4
        /*0008*/ 	.word	0x00000000
	.align		4
        /*000c*/ 	.word	0xfffffffe
	.align		4
        /*0010*/ 	.word	0x00000000
	.align		4
        /*0014*/ 	.word	0xfffffffd
	.align		4
        /*0018*/ 	.word	0x00000000
	.align		4
        /*001c*/ 	.word	0xfffffffc


//--------------------- .nv.constant4             --------------------------
	.section	.nv.constant4,"a",@progbits
	.align	8
	.align		8
.nv.constant4:
        /*0000*/ 	.dword	precalc_xorwow_matrix
	.align		8
        /*0008*/ 	.dword	precalc_xorwow_offset_matrix
	.align		8
        /*0010*/ 	.dword	mrg32k3aM1
	.align		8
        /*0018*/ 	.dword	mrg32k3aM2
	.align		8
        /*0020*/ 	.dword	mrg32k3aM1SubSeq
	.align		8
        /*0028*/ 	.dword	mrg32k3aM2SubSeq
	.align		8
        /*0030*/ 	.dword	mrg32k3aM1Seq
	.align		8
        /*0038*/ 	.dword	mrg32k3aM2Seq


//--------------------- .nv.constant3             --------------------------
	.section	.nv.constant3,"a",@progbits
	.align	8
.nv.constant3:
	.type		__cr_lgamma_table,@object
	.size		__cr_lgamma_table,(.L_8 - __cr_lgamma_table)
__cr_lgamma_table:
        /*0000*/ 	.byte	0x00, 0x00, 0x00, 0x00, 0x00, 0x00, 0x00, 0x00, 0x00, 0x00, 0x00, 0x00, 0x00, 0x00, 0x00, 0x00
        /*0010*/ 	.byte	0xef, 0x39, 0xfa, 0xfe, 0x42, 0x2e, 0xe6, 0x3f, 0x02, 0x20, 0x2a, 0xfa, 0x0b, 0xab, 0xfc, 0x3f
        /*0020*/ 	.byte	0xf9, 0x2c, 0x92, 0x7c, 0xa7, 0x6c, 0x09, 0x40, 0xc9, 0x79, 0x44, 0x3c, 0x64, 0x26, 0x13, 0x40
        /*0030*/ 	.byte	0xca, 0x01, 0xcf, 0x3a, 0x27, 0x51, 0x1a, 0x40, 0x30, 0xcc, 0x2d, 0xf3, 0xe1, 0x0c, 0x21, 0x40
        /*0040*/ 	.byte	0x0d, 0xb7, 0xfc, 0x82, 0x8e, 0x35, 0x25, 0x40
.L_8:


//--------------------- .text._Z12matmulSharedPfS_S_i --------------------------
	.section	.text._Z12matmulSharedPfS_S_i,"ax",@progbits
	.align	128
        .global         _Z12matmulSharedPfS_S_i
        .type           _Z12matmulSharedPfS_S_i,@function
        .size           _Z12matmulSharedPfS_S_i,(.L_x_22 - _Z12matmulSharedPfS_S_i)
        .other          _Z12matmulSharedPfS_S_i,@"STO_CUDA_ENTRY STV_DEFAULT"
_Z12matmulSharedPfS_S_i:
.text._Z12matmulSharedPfS_S_i:
[----:B------:R-:W-:Y:S01]  /*0000*/  LDC R1, c[0x0][0x37c] ;  /* 0x0000df00ff017b82 */ /* 0x000fe20000000800 */
[----:B------:R-:W0:Y:S01]  /*0010*/  LDCU UR4, c[0x0][0x398] ;  /* 0x00007300ff0477ac */ /* 0x000e220008000800 */
[----:B------:R-:W1:Y:S01]  /*0020*/  S2R R2, SR_CTAID.Y ;  /* 0x0000000000027919 */ /* 0x000e620000002600 */
[----:B------:R-:W-:Y:S01]  /*0030*/  HFMA2 R23, -RZ, RZ, 0, 0 ;  /* 0x00000000ff177431 */ /* 0x000fe200000001ff */
[----:B------:R-:W2:Y:S01]  /*0040*/  LDCU.64 UR8, c[0x0][0x358] ;  /* 0x00006b00ff0877ac */ /* 0x000ea20008000a00 */
[----:B------:R-:W1:Y:S01]  /*0050*/  S2R R7, SR_TID.Y ;  /* 0x0000000000077919 */ /* 0x000e620000002200 */
[----:B------:R-:W3:Y:S01]  /*0060*/  S2R R8, SR_CTAID.X ;  /* 0x0000000000087919 */ /* 0x000ee20000002500 */
[----:B------:R-:W3:Y:S01]  /*0070*/  S2R R3, SR_TID.X ;  /* 0x0000000000037919 */ /* 0x000ee20000002100 */
[----:B0-----:R-:W-:-:S04]  /*0080*/  MOV R0, UR4 ;  /* 0x0000000400007c02 */ /* 0x001fc80008000f00 */
[----:B------:R-:W-:Y:S02]  /*0090*/  ISETP.GE.AND P0, PT, R0, 0x1, PT ;  /* 0x000000010000780c */ /* 0x000fe40003f06270 */
[----:B-1----:R-:W-:Y:S02]  /*00a0*/  LEA R2, R2, R7, 0x4 ;  /* 0x0000000702027211 */ /* 0x002fe400078e20ff */
[----:B---3--:R-:W-:-:S09]  /*00b0*/  LEA R5, R8, R3, 0x4 ;  /* 0x0000000308057211 */ /* 0x008fd200078e20ff */
[----:B--2---:R-:W-:Y:S05]  /*00c0*/  @!P0 BRA `(.L_x_0) ;  /* 0x0000000400348947 */ /* 0x004fea0003800000 */
[----:B------:R-:W0:Y:S01]  /*00d0*/  S2UR UR6, SR_CgaCtaId ;  /* 0x00000000000679c3 */ /* 0x000e220000008800 */
[----:B------:R-:W-:Y:S01]  /*00e0*/  UMOV UR4, 0x400 ;  /* 0x0000040000047882 */ /* 0x000fe20000000000 */
[----:B------:R-:W-:Y:S01]  /*00f0*/  IADD3 R4, PT, PT, R0, 0xf, RZ ;  /* 0x0000000f00047810 */ /* 0x000fe20007ffe0ff */
[----:B------:R-:W-:Y:S01]  /*0100*/  UIADD3 UR5, UPT, UPT, UR4, 0x400, URZ ;  /* 0x0000040004057890 */ /* 0x000fe2000fffe0ff */
[-C--:B------:R-:W-:Y:S01]  /*0110*/  IMAD R17, R7, R0.reuse, R3 ;  /* 0x0000000007117224 */ /* 0x080fe200078e0203 */
[----:B------:R-:W-:Y:S02]  /*0120*/  MOV R23, RZ ;  /* 0x000000ff00177202 */ /* 0x000fe40000000f00 */
[----:B------:R-:W-:Y:S01]  /*0130*/  SHF.R.U32.HI R19, RZ, 0x4, R4 ;  /* 0x00000004ff137819 */ /* 0x000fe20000011604 */
[----:B------:R-:W1:Y:S01]  /*0140*/  LDC R6, c[0x0][0x398] ;  /* 0x0000e600ff067b82 */ /* 0x000e620000000800 */
[----:B------:R-:W-:Y:S02]  /*0150*/  IMAD R17, R8, 0x10, R17 ;  /* 0x0000001008117824 */ /* 0x000fe400078e0211 */
[----:B------:R-:W-:Y:S01]  /*0160*/  IMAD R4, R2, R0, R3 ;  /* 0x0000000002047224 */ /* 0x000fe200078e0203 */
[----:B------:R-:W-:Y:S01]  /*0170*/  IADD3 R19, PT, PT, -R19, RZ, RZ ;  /* 0x000000ff13137210 */ /* 0x000fe20007ffe1ff */
[----:B0-----:R-:W-:-:S02]  /*0180*/  ULEA UR5, UR6, UR5, 0x18 ;  /* 0x0000000506057291 */ /* 0x001fc4000f8ec0ff */
[----:B------:R-:W-:-:S04]  /*0190*/  ULEA UR4, UR6, UR4, 0x18 ;  /* 0x0000000406047291 */ /* 0x000fc8000f8ec0ff */
[----:B------:R-:W-:Y:S02]  /*01a0*/  LEA R20, R3, UR5, 0x2 ;  /* 0x0000000503147c11 */ /* 0x000fe4000f8e10ff */
[----:B------:R-:W-:-:S03]  /*01b0*/  LEA R18, R7, UR4, 0x6 ;  /* 0x0000000407127c11 */ /* 0x000fc6000f8e30ff */
[----:B------:R-:W-:Y:S01]  /*01c0*/  IMAD R16, R7, 0x40, R20 ;  /* 0x0000004007107824 */ /* 0x000fe200078e0214 */
[----:B------:R-:W-:-:S07]  /*01d0*/  LEA R21, R3, R18, 0x2 ;  /* 0x0000001203157211 */ /* 0x000fce00078e10ff */
.L_x_1:
[----:B-1----:R-:W-:Y:S01]  /*01e0*/  MOV R0, R6 ;  /* 0x0000000600007202 */ /* 0x002fe20000000f00 */
[----:B------:R-:W-:Y:S01]  /*01f0*/  HFMA2 R22, -RZ, RZ, 0, 0 ;  /* 0x00000000ff167431 */ /* 0x000fe200000001ff */
[----:B------:R-:W-:Y:S02]  /*0200*/  VIMNMX.U32 R9, PT, PT, R2, R3, !PT ;  /* 0x0000000302097248 */ /* 0x000fe40007fe0000 */
[-C--:B------:R-:W-:Y:S02]  /*0210*/  ISETP.GE.U32.AND P0, PT, R7, R0.reuse, PT ;  /* 0x000000000700720c */ /* 0x080fe40003f06070 */
[-C--:B------:R-:W-:Y:S02]  /*0220*/  ISETP.GE.U32.AND P1, PT, R9, R0.reuse, PT ;  /* 0x000000000900720c */ /* 0x080fe40003f26070 */
[----:B------:R-:W-:Y:S02]  /*0230*/  ISETP.GE.OR P0, PT, R5, R0, P0 ;  /* 0x000000000500720c */ /* 0x000fe40000706670 */
[----:B------:R-:W-:-:S09]  /*0240*/  MOV R27, RZ ;  /* 0x000000ff001b7202 */ /* 0x000fd20000000f00 */
[----:B------:R-:W0:Y:S08]  /*0250*/  @!P1 LDC.64 R10, c[0x0][0x388] ;  /* 0x0000e200ff0a9b82 */ /* 0x000e300000000a00 */
[----:B------:R-:W1:Y:S01]  /*0260*/  @!P0 LDC.64 R8, c[0x0][0x390] ;  /* 0x0000e400ff088b82 */ /* 0x000e620000000a00 */
[----:B0-----:R-:W-:-:S05]  /*0270*/  @!P1 IMAD.WIDE.U32 R10, R4, 0x4, R10 ;  /* 0x00000004040a9825 */ /* 0x001fca00078e000a */
[----:B------:R-:W2:Y:S01]  /*0280*/  @!P1 LDG.E R22, desc[UR8][R10.64] ;  /* 0x000000080a169981 */ /* 0x000ea2000c1e1900 */
[----:B-1----:R-:W-:-:S05]  /*0290*/  @!P0 IMAD.WIDE.U32 R8, R17, 0x4, R8 ;  /* 0x0000000411088825 */ /* 0x002fca00078e0008 */
[----:B------:R-:W3:Y:S01]  /*02a0*/  @!P0 LDG.E R27, desc[UR8][R8.64] ;  /* 0x00000008081b8981 */ /* 0x000ee2000c1e1900 */
[----:B------:R-:W-:-:S05]  /*02b0*/  VIADD R19, R19, 0x1 ;  /* 0x0000000113137836 */ /* 0x000fca0000000000 */
[----:B------:R-:W-:Y:S02]  /*02c0*/  ISETP.NE.AND P0, PT, R19, RZ, PT ;  /* 0x000000ff1300720c */ /* 0x000fe40003f05270 */
[----:B------:R-:W-:Y:S02]  /*02d0*/  IADD3 R3, PT, PT, R3, 0x10, RZ ;  /* 0x0000001003037810 */ /* 0x000fe40007ffe0ff */
[----:B------:R-:W-:Y:S02]  /*02e0*/  IADD3 R7, PT, PT, R7, 0x10, RZ ;  /* 0x0000001007077810 */ /* 0x000fe40007ffe0ff */
[----:B------:R-:W-:Y:S02]  /*02f0*/  IADD3 R4, PT, PT, R4, 0x10, RZ ;  /* 0x0000001004047810 */ /* 0x000fe40007ffe0ff */
[----:B------:R-:W-:Y:S01]  /*0300*/  LEA R17, R0, R17, 0x4 ;  /* 0x0000001100117211 */ /* 0x000fe200078e20ff */
[----:B--2---:R-:W-:Y:S04]  /*0310*/  STS [R21], R22 ;  /* 0x0000001615007388 */ /* 0x004fe80000000800 */
[----:B---3--:R-:W-:Y:S01]  /*0320*/  STS [R16], R27 ;  /* 0x0000001b10007388 */ /* 0x008fe20000000800 */
[----:B------:R-:W-:Y:S06]  /*0330*/  BAR.SYNC.DEFER_BLOCKING 0x0 ;  /* 0x0000000000007b1d */ /* 0x000fec0000010000 */
[----:B------:R-:W-:Y:S04]  /*0340*/  LDS R26, [R20] ;  /* 0x00000000141a7984 */ /* 0x000fe80000000800 */
[----:B------:R-:W0:Y:S04]  /*0350*/  LDS.128 R12, [R18] ;  /* 0x00000000120c7984 */ /* 0x000e280000000c00 */
[----:B------:R-:W1:Y:S04]  /*0360*/  LDS R29, [R20+0x40] ;  /* 0x00004000141d7984 */ /* 0x000e680000000800 */
[----:B------:R-:W2:Y:S04]  /*0370*/  LDS R25, [R20+0x80] ;  /* 0x0000800014197984 */ /* 0x000ea80000000800 */
[----:B------:R-:W3:Y:S04]  /*0380*/  LDS R24, [R20+0xc0] ;  /* 0x0000c00014187984 */ /* 0x000ee80000000800 */
[----:B------:R-:W-:Y:S04]  /*0390*/  LDS.128 R8, [R18+0x10] ;  /* 0x0000100012087984 */ /* 0x000fe80000000c00 */
[----:B------:R-:W-:Y:S04]  /*03a0*/  LDS R22, [R20+0x140] ;  /* 0x0001400014167984 */ /* 0x000fe80000000800 */
[----:B------:R-:W-:Y:S01]  /*03b0*/  LDS R27, [R20+0x200] ;  /* 0x00020000141b7984 */ /* 0x000fe20000000800 */
[----:B0-----:R-:W-:-:S03]  /*03c0*/  FFMA R12, R12, R26, R23 ;  /* 0x0000001a0c0c7223 */ /* 0x001fc60000000017 */
[----:B------:R-:W0:Y:S01]  /*03d0*/  LDS R23, [R20+0x100] ;  /* 0x0001000014177984 */ /* 0x000e220000000800 */
[----:B-1----:R-:W-:-:S03]  /*03e0*/  FFMA R12, R29, R13, R12 ;  /* 0x0000000d1d0c7223 */ /* 0x002fc6000000000c */
[----:B------:R-:W-:Y:S01]  /*03f0*/  LDS R26, [R20+0x1c0] ;  /* 0x0001c000141a7984 */ /* 0x000fe20000000800 */
[----:B--2---:R-:W-:-:S03]  /*0400*/  FFMA R13, R25, R14, R12 ;  /* 0x0000000e190d7223 */ /* 0x004fc6000000000c */
[----:B------:R-:W1:Y:S01]  /*0410*/  LDS R25, [R20+0x180] ;  /* 0x0001800014197984 */ /* 0x000e620000000800 */
[----:B---3--:R-:W-:-:S03]  /*0420*/  FFMA R13, R24, R15, R13 ;  /* 0x0000000f180d7223 */ /* 0x008fc6000000000d */
[----:B------:R-:W-:Y:S01]  /*0430*/  LDS R24, [R20+0x240] ;  /* 0x0002400014187984 */ /* 0x000fe20000000800 */
[----:B0-----:R-:W-:-:S03]  /*0440*/  FFMA R23, R8, R23, R13 ;  /* 0x0000001708177223 */ /* 0x001fc6000000000d */
[----:B------:R-:W0:Y:S01]  /*0450*/  LDS.128 R12, [R18+0x20] ;  /* 0x00002000120c7984 */ /* 0x000e220000000c00 */
[----:B------:R-:W-:-:S03]  /*0460*/  FFMA R22, R22, R9, R23 ;  /* 0x0000000916167223 */ /* 0x000fc60000000017 */
[----:B------:R-:W2:Y:S01]  /*0470*/  LDS R23, [R20+0x280] ;  /* 0x0002800014177984 */ /* 0x000ea20000000800 */
[----:B-1----:R-:W-:-:S03]  /*0480*/  FFMA R25, R25, R10, R22 ;  /* 0x0000000a19197223 */ /* 0x002fc60000000016 */
[----:B------:R-:W1:Y:S01]  /*0490*/  LDS R22, [R20+0x2c0] ;  /* 0x0002c00014167984 */ /* 0x000e620000000800 */
[----:B------:R-:W-:-:S03]  /*04a0*/  FFMA R11, R26, R11, R25 ;  /* 0x0000000b1a0b7223 */ /* 0x000fc60000000019 */
[----:B------:R-:W-:Y:S01]  /*04b0*/  LDS R25, [R20+0x300] ;  /* 0x0003000014197984 */ /* 0x000fe20000000800 */
[----:B0-----:R-:W-:-:S03]  /*04c0*/  FFMA R27, R12, R27, R11 ;  /* 0x0000001b0c1b7223 */ /* 0x001fc6000000000b */
[----:B------:R-:W0:Y:S01]  /*04d0*/  LDS.128 R8, [R18+0x30] ;  /* 0x0000300012087984 */ /* 0x000e220000000c00 */
[----:B------:R-:W-:-:S03]  /*04e0*/  FFMA R24, R24, R13, R27 ;  /* 0x0000000d18187223 */ /* 0x000fc6000000001b */
[----:B------:R-:W3:Y:S04]  /*04f0*/  LDS R27, [R20+0x340] ;  /* 0x00034000141b7984 */ /* 0x000ee80000000800 */
[----:B------:R-:W4:Y:S04]  /*0500*/  LDS R13, [R20+0x380] ;  /* 0x00038000140d7984 */ /* 0x000f280000000800 */
[----:B------:R-:W5:Y:S01]  /*0510*/  LDS R12, [R20+0x3c0] ;  /* 0x0003c000140c7984 */ /* 0x000f620000000800 */
[----:B--2---:R-:W-:-:S04]  /*0520*/  FFMA R23, R23, R14, R24 ;  /* 0x0000000e17177223 */ /* 0x004fc80000000018 */
[----:B-1----:R-:W-:-:S04]  /*0530*/  FFMA R15, R22, R15, R23 ;  /* 0x0000000f160f7223 */ /* 0x002fc80000000017 */
[----:B0-----:R-:W-:-:S04]  /*0540*/  FFMA R8, R8, R25, R15 ;  /* 0x0000001908087223 */ /* 0x001fc8000000000f */
[----:B---3--:R-:W-:-:S04]  /*0550*/  FFMA R8, R27, R9, R8 ;  /* 0x000000091b087223 */ /* 0x008fc80000000008 */
[----:B----4-:R-:W-:-:S04]  /*0560*/  FFMA R13, R13, R10, R8 ;  /* 0x0000000a0d0d7223 */ /* 0x010fc80000000008 */
[----:B-----5:R-:W-:Y:S01]  /*0570*/  FFMA R23, R12, R11, R13 ;  /* 0x0000000b0c177223 */ /* 0x020fe2000000000d */
[----:B------:R-:W-:Y:S06]  /*0580*/  BAR.SYNC.DEFER_BLOCKING 0x0 ;  /* 0x0000000000007b1d */ /* 0x000fec0000010000 */
[----:B------:R-:W-:Y:S05]  /*0590*/  @P0 BRA `(.L_x_1) ;  /* 0xfffffffc00100947 */ /* 0x000fea000383ffff */
.L_x_0:
[----:B------:R-:W-:-:S04]  /*05a0*/  VIMNMX R3, PT, PT, R2, R5, !PT ;  /* 0x0000000502037248 */ /* 0x000fc80007fe0100 */
[----:B------:R-:W-:-:S13]  /*05b0*/  ISETP.GE.AND P0, PT, R3, R0, PT ;  /* 0x000000000300720c */ /* 0x000fda0003f06270 */
[----:B------:R-:W-:Y:S05]  /*05c0*/  @P0 EXIT ;  /* 0x000000000000094d */ /* 0x000fea0003800000 */
[----:B------:R-:W0:Y:S01]  /*05d0*/  LDC.64 R6, c[0x0][0x380] ;  /* 0x0000e000ff067b82 */ /* 0x000e220000000a00 */
[----:B------:R-:W-:-:S04]  /*05e0*/  IMAD R3, R2, R0, R5 ;  /* 0x0000000002037224 */ /* 0x000fc800078e0205 */
[----:B0-----:R-:W-:-:S05]  /*05f0*/  IMAD.WIDE R2, R3, 0x4, R6 ;  /* 0x0000000403027825 */ /* 0x001fca00078e0206 */
[----:B------:R-:W-:Y:S01]  /*0600*/  STG.E desc[UR8][R2.64], R23 ;  /* 0x0000001702007986 */ /* 0x000fe2000c101908 */
[----:B------:R-:W-:Y:S05]  /*0610*/  EXIT ;  /* 0x000000000000794d */ /* 0x000fea0003800000 */
.L_x_2:
[----:B------:R-:W-:-:S00]  /*0620*/  BRA `(.L_x_2) ;  /* 0xfffffffc00fc7947 */ /* 0x000fc0000383ffff */
[----:B------:R-:W-:-:S00]  /*0630*/  NOP ;  /* 0x0000000000007918 */ /* 0x000fc00000000000 */
        /* <DEDUP_REMOVED lines=12> */
.L_x_22:


//--------------------- .text._Z11matmulNaivePfS_S_i --------------------------
	.section	.text._Z11matmulNaivePfS_S_i,"ax",@progbits
	.align	128
        .global         _Z11matmulNaivePfS_S_i
        .type           _Z11matmulNaivePfS_S_i,@function
        .size           _Z11matmulNaivePfS_S_i,(.L_x_23 - _Z11matmulNaivePfS_S_i)
        .other          _Z11matmulNaivePfS_S_i,@"STO_CUDA_ENTRY STV_DEFAULT"
_Z11matmulNaivePfS_S_i:
.text._Z11matmulNaivePfS_S_i:
[----:B------:R-:W-:Y:S01]  /*0000*/  LDC R1, c[0x0][0x37c] ;  /* 0x0000df00ff017b82 */ /* 0x000fe20000000800 */
[----:B------:R-:W0:Y:S07]  /*0010*/  S2R R0, SR_TID.Y ;  /* 0x0000000000007919 */ /* 0x000e2e0000002200 */
[----:B------:R-:W0:Y:S01]  /*0020*/  S2UR UR4, SR_CTAID.Y ;  /* 0x00000000000479c3 */ /* 0x000e220000002600 */
[----:B------:R-:W1:Y:S01]  /*0030*/  LDCU UR20, c[0x0][0x398] ;  /* 0x00007300ff1477ac */ /* 0x000e620008000800 */
[----:B------:R-:W2:Y:S06]  /*0040*/  S2R R3, SR_TID.X ;  /* 0x0000000000037919 */ /* 0x000eac0000002100 */
[----:B------:R-:W0:Y:S08]  /*0050*/  LDC R13, c[0x0][0x364] ;  /* 0x0000d900ff0d7b82 */ /* 0x000e300000000800 */
[----:B------:R-:W2:Y:S08]  /*0060*/  S2UR UR5, SR_CTAID.X ;  /* 0x00000000000579c3 */ /* 0x000eb00000002500 */
[----:B------:R-:W2:Y:S01]  /*0070*/  LDC R2, c[0x0][0x360] ;  /* 0x0000d800ff027b82 */ /* 0x000ea20000000800 */
[----:B0-----:R-:W-:-:S02]  /*0080*/  IMAD R13, R13, UR4, R0 ;  /* 0x000000040d0d7c24 */ /* 0x001fc4000f8e0200 */
[----:B--2---:R-:W-:-:S05]  /*0090*/  IMAD R0, R2, UR5, R3 ;  /* 0x0000000502007c24 */ /* 0x004fca000f8e0203 */
[----:B------:R-:W-:-:S04]  /*00a0*/  VIMNMX R2, PT, PT, R13, R0, !PT ;  /* 0x000000000d027248 */ /* 0x000fc80007fe0100 */
[----:B-1----:R-:W-:-:S13]  /*00b0*/  ISETP.GE.AND P0, PT, R2, UR20, PT ;  /* 0x0000001402007c0c */ /* 0x002fda000bf06270 */
[----:B------:R-:W-:Y:S05]  /*00c0*/  @P0 EXIT ;  /* 0x000000000000094d */ /* 0x000fea0003800000 */
[----:B------:R-:W-:Y:S01]  /*00d0*/  UISETP.GE.U32.AND UP0, UPT, UR20, 0x8, UPT ;  /* 0x000000081400788c */ /* 0x000fe2000bf06070 */
[----:B------:R-:W-:Y:S02]  /*00e0*/  HFMA2 R12, -RZ, RZ, 0, 0 ;  /* 0x00000000ff0c7431 */ /* 0x000fe400000001ff */
[----:B------:R-:W-:Y:S01]  /*00f0*/  IMAD R13, R13, UR20, RZ ;  /* 0x000000140d0d7c24 */ /* 0x000fe2000f8e02ff */
[----:B------:R-:W-:Y:S01]  /*0100*/  UMOV UR4, URZ ;  /* 0x000000ff00047c82 */ /* 0x000fe20008000000 */
[----:B------:R-:W0:Y:S04]  /*0110*/  LDCU.64 UR18, c[0x0][0x358] ;  /* 0x00006b00ff1277ac */ /* 0x000e280008000a00 */
[----:B------:R-:W-:Y:S05]  /*0120*/  BRA.U !UP0, `(.L_x_3) ;  /* 0x0000000508007547 */ /* 0x000fea000b800000 */
[----:B------:R-:W1:Y:S01]  /*0130*/  LDC.64 R2, c[0x0][0x388] ;  /* 0x0000e200ff027b82 */ /* 0x000e620000000a00 */
[----:B------:R-:W2:Y:S01]  /*0140*/  LDCU.64 UR22, c[0x0][0x390] ;  /* 0x00007200ff1677ac */ /* 0x000ea20008000a00 */
[----:B------:R-:W-:Y:S02]  /*0150*/  MOV R12, RZ ;  /* 0x000000ff000c7202 */ /* 0x000fe40000000f00 */
[----:B------:R-:W-:Y:S01]  /*0160*/  MOV R14, R0 ;  /* 0x00000000000e7202 */ /* 0x000fe20000000f00 */
[----:B------:R-:W-:-:S04]  /*0170*/  ULOP3.LUT UR4, UR20, 0x7ffffff8, URZ, 0xc0, !UPT ;  /* 0x7ffffff814047892 */ /* 0x000fc8000f8ec0ff */
[----:B------:R-:W-:Y:S02]  /*0180*/  UIADD3 UR5, UPT, UPT, -UR4, URZ, URZ ;  /* 0x000000ff04057290 */ /* 0x000fe4000fffe1ff */
[----:B--2---:R-:W-:Y:S02]  /*0190*/  UIMAD.WIDE UR6, UR20, 0x8, UR22 ;  /* 0x00000008140678a5 */ /* 0x004fe4000f8e0216 */
[----:B------:R-:W-:Y:S02]  /*01a0*/  UIMAD.WIDE UR8, UR20, 0xc, UR22 ;  /* 0x0000000c140878a5 */ /* 0x000fe4000f8e0216 */
[----:B------:R-:W-:Y:S01]  /*01b0*/  UIMAD.WIDE UR10, UR20, 0x10, UR22 ;  /* 0x00000010140a78a5 */ /* 0x000fe2000f8e0216 */
[----:B-1----:R-:W-:Y:S01]  /*01c0*/  IMAD.WIDE.U32 R2, R13, 0x4, R2 ;  /* 0x000000040d027825 */ /* 0x002fe200078e0002 */
[----:B------:R-:W-:Y:S02]  /*01d0*/  UIMAD.WIDE UR12, UR20, 0x14, UR22 ;  /* 0x00000014140c78a5 */ /* 0x000fe4000f8e0216 */
[----:B------:R-:W-:Y:S01]  /*01e0*/  UIMAD.WIDE UR14, UR20, 0x18, UR22 ;  /* 0x00000018140e78a5 */ /* 0x000fe2000f8e0216 */
[----:B------:R-:W-:Y:S01]  /*01f0*/  IADD3 R2, P0, PT, R2, 0x10, RZ ;  /* 0x0000001002027810 */ /* 0x000fe20007f1e0ff */
[----:B------:R-:W-:-:S03]  /*0200*/  UIMAD.WIDE UR16, UR20, 0x1c, UR22 ;  /* 0x0000001c141078a5 */ /* 0x000fc6000f8e0216 */
[----:B------:R-:W-:-:S09]  /*0210*/  IADD3.X R3, PT, PT, RZ, R3, RZ, P0, !PT ;  /* 0x00000003ff037210 */ /* 0x000fd200007fe4ff */
.L_x_4:
[----:B------:R-:W-:Y:S01]  /*0220*/  UIMAD.WIDE UR24, UR20, 0x4, UR22 ;  /* 0x00000004141878a5 */ /* 0x000fe2000f8e0216 */
[----:B------:R-:W-:Y:S01]  /*0230*/  MOV R23, 0x4 ;  /* 0x0000000400177802 */ /* 0x000fe20000000f00 */
[----:B------:R-:W-:Y:S01]  /*0240*/  HFMA2 R25, -RZ, RZ, 0, 2.384185791015625e-07 ;  /* 0x00000004ff197431 */ /* 0x000fe200000001ff */
[----:B0-----:R-:W2:Y:S03]  /*0250*/  LDG.E R21, desc[UR18][R2.64+-0x10] ;  /* 0xfffff01202157981 */ /* 0x001ea6000c1e1900 */
[----:B------:R-:W-:Y:S01]  /*0260*/  IMAD.WIDE R22, R14, R23, UR22 ;  /* 0x000000160e167e25 */ /* 0x000fe2000f8e0217 */
[----:B------:R-:W-:Y:S01]  /*0270*/  MOV R8, UR24 ;  /* 0x0000001800087c02 */ /* 0x000fe20008000f00 */
[----:B------:R-:W3:Y:S01]  /*0280*/  LDG.E R19, desc[UR18][R2.64+-0xc] ;  /* 0xfffff41202137981 */ /* 0x000ee2000c1e1900 */
[----:B------:R-:W-:-:S03]  /*0290*/  MOV R9, UR25 ;  /* 0x0000001900097c02 */ /* 0x000fc60008000f00 */
[----:B------:R-:W2:Y:S01]  /*02a0*/  LDG.E R22, desc[UR18][R22.64] ;  /* 0x0000001216167981 */ /* 0x000ea2000c1e1900 */
[----:B------:R-:W-:Y:S02]  /*02b0*/  IMAD.MOV.U32 R11, RZ, RZ, 0x4 ;  /* 0x00000004ff0b7424 */ /* 0x000fe400078e00ff */
[----:B------:R-:W-:-:S04]  /*02c0*/  IMAD.WIDE R8, R14, 0x4, R8 ;  /* 0x000000040e087825 */ /* 0x000fc800078e0208 */
[----:B------:R-:W-:Y:S01]  /*02d0*/  HFMA2 R7, -RZ, RZ, 0, 2.384185791015625e-07 ;  /* 0x00000004ff077431 */ /* 0x000fe200000001ff */
[----:B------:R-:W-:Y:S01]  /*02e0*/  MOV R5, 0x4 ;  /* 0x0000000400057802 */ /* 0x000fe20000000f00 */
[----:B------:R-:W4:Y:S01]  /*02f0*/  LDG.E R17, desc[UR18][R2.64+-0x8] ;  /* 0xfffff81202117981 */ /* 0x000f22000c1e1900 */
[----:B------:R-:W-:-:S03]  /*0300*/  IMAD.WIDE R24, R14, R25, UR6 ;  /* 0x000000060e187e25 */ /* 0x000fc6000f8e0219 */
[----:B------:R0:W3:Y:S01]  /*0310*/  LDG.E R20, desc[UR18][R8.64] ;  /* 0x0000001208147981 */ /* 0x0000e2000c1e1900 */
[----:B------:R-:W-:-:S03]  /*0320*/  IMAD.WIDE R10, R14, R11, UR8 ;  /* 0x000000080e0a7e25 */ /* 0x000fc6000f8e020b */
[----:B------:R-:W4:Y:S01]  /*0330*/  LDG.E R18, desc[UR18][R24.64] ;  /* 0x0000001218127981 */ /* 0x000f22000c1e1900 */
[----:B------:R-:W-:-:S04]  /*0340*/  IMAD.WIDE R4, R14, R5, UR10 ;  /* 0x0000000a0e047e25 */ /* 0x000fc8000f8e0205 */
[----:B------:R-:W-:Y:S01]  /*0350*/  HFMA2 R27, -RZ, RZ, 0, 2.384185791015625e-07 ;  /* 0x00000004ff1b7431 */ /* 0x000fe200000001ff */
[----:B------:R1:W5:Y:S01]  /*0360*/  LDG.E R16, desc[UR18][R10.64] ;  /* 0x000000120a107981 */ /* 0x000362000c1e1900 */
[C---:B------:R-:W-:Y:S01]  /*0370*/  IMAD.WIDE R6, R14.reuse, R7, UR12 ;  /* 0x0000000c0e067e25 */ /* 0x040fe2000f8e0207 */
[----:B0-----:R-:W-:Y:S02]  /*0380*/  MOV R9, 0x4 ;  /* 0x0000000400097802 */ /* 0x001fe40000000f00 */
[----:B------:R-:W5:Y:S04]  /*0390*/  LDG.E R15, desc[UR18][R2.64+-0x4] ;  /* 0xfffffc12020f7981 */ /* 0x000f68000c1e1900 */
[----:B------:R0:W5:Y:S01]  /*03a0*/  LDG.E R4, desc[UR18][R4.64] ;  /* 0x0000001204047981 */ /* 0x000162000c1e1900 */
[----:B------:R-:W-:-:S03]  /*03b0*/  IMAD.WIDE R8, R14, R9, UR14 ;  /* 0x0000000e0e087e25 */ /* 0x000fc6000f8e0209 */
[----:B------:R-:W5:Y:S01]  /*03c0*/  LDG.E R23, desc[UR18][R2.64] ;  /* 0x0000001202177981 */ /* 0x000f62000c1e1900 */
[----:B-1----:R-:W-:-:S03]  /*03d0*/  IMAD.WIDE R10, R14, R27, UR16 ;  /* 0x000000100e0a7e25 */ /* 0x002fc6000f8e021b */
[----:B------:R-:W5:Y:S04]  /*03e0*/  LDG.E R7, desc[UR18][R6.64] ;  /* 0x0000001206077981 */ /* 0x000f68000c1e1900 */
[----:B------:R-:W5:Y:S04]  /*03f0*/  LDG.E R24, desc[UR18][R2.64+0x4] ;  /* 0x0000041202187981 */ /* 0x000f68000c1e1900 */
[----:B------:R-:W5:Y:S04]  /*0400*/  LDG.E R8, desc[UR18][R8.64] ;  /* 0x0000001208087981 */ /* 0x000f68000c1e1900 */
[----:B------:R-:W5:Y:S04]  /*0410*/  LDG.E R25, desc[UR18][R2.64+0x8] ;  /* 0x0000081202197981 */ /* 0x000f68000c1e1900 */
[----:B------:R-:W5:Y:S04]  /*0420*/  LDG.E R10, desc[UR18][R10.64] ;  /* 0x000000120a0a7981 */ /* 0x000f68000c1e1900 */
[----:B------:R1:W5:Y:S01]  /*0430*/  LDG.E R27, desc[UR18][R2.64+0xc] ;  /* 0x00000c12021b7981 */ /* 0x000362000c1e1900 */
[----:B------:R-:W-:-:S04]  /*0440*/  UIADD3 UR5, UPT, UPT, UR5, 0x8, URZ ;  /* 0x0000000805057890 */ /* 0x000fc8000fffe0ff */
[----:B------:R-:W-:Y:S01]  /*0450*/  UISETP.NE.AND UP0, UPT, UR5, URZ, UPT ;  /* 0x000000ff0500728c */ /* 0x000fe2000bf05270 */
[----:B0-----:R-:W-:Y:S02]  /*0460*/  MOV R5, UR20 ;  /* 0x0000001400057c02 */ /* 0x001fe40008000f00 */
[----:B-1----:R-:W-:-:S03]  /*0470*/  IADD3 R2, P0, PT, R2, 0x20, RZ ;  /* 0x0000002002027810 */ /* 0x002fc60007f1e0ff */
[----:B------:R-:W-:Y:S01]  /*0480*/  IMAD R14, R5, 0x8, R14 ;  /* 0x00000008050e7824 */ /* 0x000fe200078e020e */
[----:B------:R-:W-:Y:S01]  /*0490*/  IADD3.X R3, PT, PT, RZ, R3, RZ, P0, !PT ;  /* 0x00000003ff037210 */ /* 0x000fe200007fe4ff */
[----:B--2---:R-:W-:-:S04]  /*04a0*/  FFMA R22, R21, R22, R12 ;  /* 0x0000001615167223 */ /* 0x004fc8000000000c */
[----:B---3--:R-:W-:-:S04]  /*04b0*/  FFMA R20, R19, R20, R22 ;  /* 0x0000001413147223 */ /* 0x008fc80000000016 */
[----:B----4-:R-:W-:-:S04]  /*04c0*/  FFMA R18, R17, R18, R20 ;  /* 0x0000001211127223 */ /* 0x010fc80000000014 */
[----:B-----5:R-:W-:-:S04]  /*04d0*/  FFMA R16, R15, R16, R18 ;  /* 0x000000100f107223 */ /* 0x020fc80000000012 */
[----:B------:R-:W-:-:S04]  /*04e0*/  FFMA R23, R23, R4, R16 ;  /* 0x0000000417177223 */ /* 0x000fc80000000010 */
[----:B------:R-:W-:-:S04]  /*04f0*/  FFMA R24, R24, R7, R23 ;  /* 0x0000000718187223 */ /* 0x000fc80000000017 */
[----:B------:R-:W-:-:S04]  /*0500*/  FFMA R8, R25, R8, R24 ;  /* 0x0000000819087223 */ /* 0x000fc80000000018 */
[----:B------:R-:W-:Y:S01]  /*0510*/  FFMA R12, R27, R10, R8 ;  /* 0x0000000a1b0c7223 */ /* 0x000fe20000000008 */
[----:B------:R-:W-:Y:S06]  /*0520*/  BRA.U UP0, `(.L_x_4) ;  /* 0xfffffffd003c7547 */ /* 0x000fec000b83ffff */
.L_x_3:
[----:B------:R-:W-:-:S04]  /*0530*/  ULOP3.LUT UR6, UR20, 0x7, URZ, 0xc0, !UPT ;  /* 0x0000000714067892 */ /* 0x000fc8000f8ec0ff */
[----:B------:R-:W-:-:S09]  /*0540*/  UISETP.NE.AND UP0, UPT, UR6, URZ, UPT ;  /* 0x000000ff0600728c */ /* 0x000fd2000bf05270 */
[----:B------:R-:W-:Y:S05]  /*0550*/  BRA.U !UP0, `(.L_x_5) ;  /* 0x0000000508407547 */ /* 0x000fea000b800000 */
[----:B------:R-:W-:Y:S02]  /*0560*/  UISETP.GE.U32.AND UP0, UPT, UR6, 0x4, UPT ;  /* 0x000000040600788c */ /* 0x000fe4000bf06070 */
[----:B------:R-:W-:-:S04]  /*0570*/  ULOP3.LUT UR5, UR20, 0x3, URZ, 0xc0, !UPT ;  /* 0x0000000314057892 */ /* 0x000fc8000f8ec0ff */
[----:B------:R-:W-:-:S03]  /*0580*/  UISETP.NE.AND UP1, UPT, UR5, URZ, UPT ;  /* 0x000000ff0500728c */ /* 0x000fc6000bf25270 */
[----:B------:R-:W-:Y:S08]  /*0590*/  BRA.U !UP0, `(.L_x_6) ;  /* 0x00000001087c7547 */ /* 0x000ff0000b800000 */
[----:B------:R-:W1:Y:S01]  /*05a0*/  LDC.64 R6, c[0x0][0x390] ;  /* 0x0000e400ff067b82 */ /* 0x000e620000000a00 */
[----:B------:R-:W2:Y:S01]  /*05b0*/  LDCU.64 UR6, c[0x0][0x388] ;  /* 0x00007100ff0677ac */ /* 0x000ea20008000a00 */
[----:B------:R-:W-:Y:S02]  /*05c0*/  MOV R9, UR4 ;  /* 0x0000000400097c02 */ /* 0x000fe40008000f00 */
[C---:B------:R-:W-:Y:S02]  /*05d0*/  IADD3 R3, PT, PT, R13.reuse, UR4, RZ ;  /* 0x000000040d037c10 */ /* 0x040fe4000fffe0ff */
[----:B------:R-:W-:Y:S01]  /*05e0*/  IADD3 R10, P0, PT, R13, UR4, RZ ;  /* 0x000000040d0a7c10 */ /* 0x000fe2000ff1e0ff */
[----:B------:R-:W-:Y:S01]  /*05f0*/  IMAD R9, R9, UR20, R0 ;  /* 0x0000001409097c24 */ /* 0x000fe2000f8e0200 */
[----:B------:R-:W3:Y:S01]  /*0600*/  LDC.64 R4, c[0x0][0x388] ;  /* 0x0000e200ff047b82 */ /* 0x000ee20000000a00 */
[----:B------:R-:W-:Y:S02]  /*0610*/  MOV R11, UR20 ;  /* 0x00000014000b7c02 */ /* 0x000fe40008000f00 */
[----:B------:R-:W-:Y:S01]  /*0620*/  MOV R15, UR20 ;  /* 0x00000014000f7c02 */ /* 0x000fe20008000f00 */
[----:B-1----:R-:W-:Y:S01]  /*0630*/  IMAD.WIDE R6, R9, 0x4, R6 ;  /* 0x0000000409067825 */ /* 0x002fe200078e0206 */
[----:B------:R-:W-:-:S05]  /*0640*/  MOV R9, UR20 ;  /* 0x0000001400097c02 */ /* 0x000fca0008000f00 */
[----:B------:R-:W-:Y:S02]  /*0650*/  IMAD.WIDE R8, R9, 0x4, R6 ;  /* 0x0000000409087825 */ /* 0x000fe400078e0206 */
[----:B0-----:R-:W4:Y:S02]  /*0660*/  LDG.E R6, desc[UR18][R6.64] ;  /* 0x0000001206067981 */ /* 0x001f24000c1e1900 */
[----:B---3--:R-:W-:Y:S01]  /*0670*/  IMAD.WIDE.U32 R4, R3, 0x4, R4 ;  /* 0x0000000403047825 */ /* 0x008fe200078e0004 */
[----:B------:R-:W-:Y:S01]  /*0680*/  IADD3.X R3, PT, PT, RZ, RZ, RZ, P0, !PT ;  /* 0x000000ffff037210 */ /* 0x000fe200007fe4ff */
[----:B------:R-:W3:Y:S01]  /*0690*/  LDG.E R17, desc[UR18][R8.64] ;  /* 0x0000001208117981 */ /* 0x000ee2000c1e1900 */
[----:B--2---:R-:W-:-:S03]  /*06a0*/  LEA R2, P0, R10, UR6, 0x2 ;  /* 0x000000060a027c11 */ /* 0x004fc6000f8010ff */
[----:B------:R-:W4:Y:S01]  /*06b0*/  LDG.E R5, desc[UR18][R4.64] ;  /* 0x0000001204057981 */ /* 0x000f22000c1e1900 */
[----:B------:R-:W-:Y:S01]  /*06c0*/  LEA.HI.X R3, R10, UR7, R3, 0x2, P0 ;  /* 0x000000070a037c11 */ /* 0x000fe200080f1403 */
[----:B------:R-:W-:-:S04]  /*06d0*/  IMAD.WIDE R10, R11, 0x4, R8 ;  /* 0x000000040b0a7825 */ /* 0x000fc800078e0208 */
[----:B------:R-:W3:Y:S01]  /*06e0*/  LDG.E R16, desc[UR18][R2.64+0x4] ;  /* 0x0000041202107981 */ /* 0x000ee2000c1e1900 */
[----:B------:R-:W-:-:S03]  /*06f0*/  IMAD.WIDE R14, R15, 0x4, R10 ;  /* 0x000000040f0e7825 */ /* 0x000fc600078e020a */
[----:B------:R-:W2:Y:S04]  /*0700*/  LDG.E R19, desc[UR18][R10.64] ;  /* 0x000000120a137981 */ /* 0x000ea8000c1e1900 */
[----:B------:R-:W2:Y:S04]  /*0710*/  LDG.E R18, desc[UR18][R2.64+0x8] ;  /* 0x0000081202127981 */ /* 0x000ea8000c1e1900 */
[----:B------:R-:W5:Y:S04]  /*0720*/  LDG.E R20, desc[UR18][R2.64+0xc] ;  /* 0x00000c1202147981 */ /* 0x000f68000c1e1900 */
[----:B------:R-:W5:Y:S01]  /*0730*/  LDG.E R14, desc[UR18][R14.64] ;  /* 0x000000120e0e7981 */ /* 0x000f62000c1e1900 */
[----:B------:R-:W-:Y:S01]  /*0740*/  UIADD3 UR4, UPT, UPT, UR4, 0x4, URZ ;  /* 0x0000000404047890 */ /* 0x000fe2000fffe0ff */
[----:B----4-:R-:W-:-:S04]  /*0750*/  FFMA R5, R5, R6, R12 ;  /* 0x0000000605057223 */ /* 0x010fc8000000000c */
[----:B---3--:R-:W-:-:S04]  /*0760*/  FFMA R5, R16, R17, R5 ;  /* 0x0000001110057223 */ /* 0x008fc80000000005 */
[----:B--2---:R-:W-:-:S04]  /*0770*/  FFMA R5, R18, R19, R5 ;  /* 0x0000001312057223 */ /* 0x004fc80000000005 */
[----:B-----5:R-:W-:-:S07]  /*0780*/  FFMA R12, R20, R14, R5 ;  /* 0x0000000e140c7223 */ /* 0x020fce0000000005 */
.L_x_6:
[----:B------:R-:W-:Y:S05]  /*0790*/  BRA.U !UP1, `(.L_x_5) ;  /* 0x0000000109b07547 */ /* 0x000fea000b800000 */
[----:B------:R-:W-:Y:S01]  /*07a0*/  UISETP.NE.AND UP0, UPT, UR5, 0x1, UPT ;  /* 0x000000010500788c */ /* 0x000fe2000bf05270 */
[----:B------:R-:W-:Y:S01]  /*07b0*/  MOV R7, UR4 ;  /* 0x0000000400077c02 */ /* 0x000fe20008000f00 */
[----:B------:R-:W-:Y:S02]  /*07c0*/  ULOP3.LUT UR5, UR20, 0x1, URZ, 0xc0, !UPT ;  /* 0x0000000114057892 */ /* 0x000fe4000f8ec0ff */
[----:B------:R-:W-:Y:S02]  /*07d0*/  IMAD.U32 R15, RZ, RZ, UR20 ;  /* 0x00000014ff0f7e24 */ /* 0x000fe4000f8e00ff */
[----:B------:R-:W-:Y:S01]  /*07e0*/  UISETP.NE.U32.AND UP1, UPT, UR5, 0x1, UPT ;  /* 0x000000010500788c */ /* 0x000fe2000bf25070 */
[----:B------:R-:W-:-:S04]  /*07f0*/  PLOP3.LUT P1, PT, PT, PT, UP0, 0x80, 0x8 ;  /* 0x000000000008781c */ /* 0x000fc80003f2f008 */
[----:B------:R-:W1:Y:S01]  /*0800*/  @UP0 LDCU.64 UR6, c[0x0][0x388] ;  /* 0x00007100ff0607ac */ /* 0x000e620008000a00 */
[----:B------:R-:W-:Y:S01]  /*0810*/  PLOP3.LUT P0, PT, PT, PT, UP1, 0x80, 0x8 ;  /* 0x000000000008781c */ /* 0x000fe20003f0f018 */
[----:B------:R-:W2:Y:S01]  /*0820*/  @UP0 LDCU.64 UR8, c[0x0][0x390] ;  /* 0x00007200ff0807ac */ /* 0x000ea20008000a00 */
[----:B------:R-:W3:Y:S06]  /*0830*/  @UP0 LDCU.64 UR10, c[0x0][0x388] ;  /* 0x00007100ff0a07ac */ /* 0x000eec0008000a00 */
[C---:B------:R-:W-:Y:S01]  /*0840*/  @P1 VIADD R3, R13.reuse, UR4 ;  /* 0x000000040d031c36 */ /* 0x040fe20008000000 */
[----:B------:R-:W-:Y:S01]  /*0850*/  @P1 IADD3 R6, P2, PT, R13, UR4, RZ ;  /* 0x000000040d061c10 */ /* 0x000fe2000ff5e0ff */
[----:B------:R-:W4:Y:S01]  /*0860*/  @!UP1 LDCU.64 UR12, c[0x0][0x388] ;  /* 0x00007100ff0c97ac */ /* 0x000f220008000a00 */
[----:B------:R-:W-:Y:S01]  /*0870*/  @UP0 UIADD3 UR4, UPT, UPT, UR4, 0x2, URZ ;  /* 0x0000000204040890 */ /* 0x000fe2000fffe0ff */
[----:B-1----:R-:W-:-:S02]  /*0880*/  MOV R10, UR6 ;  /* 0x00000006000a7c02 */ /* 0x002fc40008000f00 */
[----:B------:R-:W-:Y:S01]  /*0890*/  MOV R11, UR7 ;  /* 0x00000007000b7c02 */ /* 0x000fe20008000f00 */
[----:B------:R-:W1:Y:S01]  /*08a0*/  @!UP1 LDCU.64 UR6, c[0x0][0x390] ;  /* 0x00007200ff0697ac */ /* 0x000e620008000a00 */
[----:B--2---:R-:W-:Y:S02]  /*08b0*/  MOV R4, UR8 ;  /* 0x0000000800047c02 */ /* 0x004fe40008000f00 */
[----:B------:R-:W-:Y:S01]  /*08c0*/  MOV R5, UR9 ;  /* 0x0000000900057c02 */ /* 0x000fe20008000f00 */
[----:B------:R-:W-:-:S04]  /*08d0*/  @P1 IMAD.WIDE.U32 R10, R3, 0x4, R10 ;  /* 0x00000004030a1825 */ /* 0x000fc800078e000a */
[----:B------:R-:W-:Y:S01]  /*08e0*/  @P1 IMAD R3, R7, UR20, R0 ;  /* 0x0000001407031c24 */ /* 0x000fe2000f8e0200 */
[----:B------:R-:W-:Y:S01]  /*08f0*/  @P1 IADD3.X R7, PT, PT, RZ, RZ, RZ, P2, !PT ;  /* 0x000000ffff071210 */ /* 0x000fe200017fe4ff */
[----:B0-----:R-:W2:Y:S01]  /*0900*/  @P1 LDG.E R11, desc[UR18][R10.64] ;  /* 0x000000120a0b1981 */ /* 0x001ea2000c1e1900 */
[C---:B---3--:R-:W-:Y:S01]  /*0910*/  @P1 LEA R2, P2, R6.reuse, UR10, 0x2 ;  /* 0x0000000a06021c11 */ /* 0x048fe2000f8410ff */
[----:B------:R-:W-:Y:S01]  /*0920*/  @P1 IMAD.WIDE R4, R3, 0x4, R4 ;  /* 0x0000000403041825 */ /* 0x000fe200078e0204 */
[----:B------:R-:W-:Y:S02]  /*0930*/  MOV R19, UR4 ;  /* 0x0000000400137c02 */ /* 0x000fe40008000f00 */
[----:B------:R-:W-:Y:S02]  /*0940*/  @P1 LEA.HI.X R3, R6, UR11, R7, 0x2, P2 ;  /* 0x0000000b06031c11 */ /* 0x000fe400090f1407 */
[----:B----4-:R-:W-:Y:S01]  /*0950*/  MOV R6, UR12 ;  /* 0x0000000c00067c02 */ /* 0x010fe20008000f00 */
[----:B------:R-:W-:Y:S01]  /*0960*/  @P1 IMAD.WIDE R14, R15, 0x4, R4 ;  /* 0x000000040f0e1825 */ /* 0x000fe200078e0204 */
[----:B------:R-:W-:Y:S01]  /*0970*/  MOV R7, UR13 ;  /* 0x0000000d00077c02 */ /* 0x000fe20008000f00 */
[----:B------:R-:W2:Y:S01]  /*0980*/  @P1 LDG.E R4, desc[UR18][R4.64] ;  /* 0x0000001204041981 */ /* 0x000ea2000c1e1900 */
[----:B------:R-:W-:Y:S01]  /*0990*/  @!P0 IADD3 R17, PT, PT, R13, UR4, RZ ;  /* 0x000000040d118c10 */ /* 0x000fe2000fffe0ff */
[----:B------:R-:W-:Y:S01]  /*09a0*/  @!P0 IMAD R19, R19, UR20, R0 ;  /* 0x0000001413138c24 */ /* 0x000fe2000f8e0200 */
[----:B-1----:R-:W-:Y:S01]  /*09b0*/  MOV R8, UR6 ;  /* 0x0000000600087c02 */ /* 0x002fe20008000f00 */
[----:B------:R-:W3:Y:S01]  /*09c0*/  @P1 LDG.E R14, desc[UR18][R14.64] ;  /* 0x000000120e0e1981 */ /* 0x000ee2000c1e1900 */
[----:B------:R-:W-:Y:S01]  /*09d0*/  MOV R9, UR7 ;  /* 0x0000000700097c02 */ /* 0x000fe20008000f00 */
[----:B------:R-:W-:-:S02]  /*09e0*/  @!P0 IMAD.WIDE.U32 R6, R17, 0x4, R6 ;  /* 0x0000000411068825 */ /* 0x000fc400078e0006 */
[----:B------:R-:W3:Y:S02]  /*09f0*/  @P1 LDG.E R2, desc[UR18][R2.64+0x4] ;  /* 0x0000041202021981 */ /* 0x000ee4000c1e1900 */
[----:B------:R-:W-:Y:S02]  /*0a00*/  @!P0 IMAD.WIDE R8, R19, 0x4, R8 ;  /* 0x0000000413088825 */ /* 0x000fe400078e0208 */
[----:B------:R-:W4:Y:S04]  /*0a10*/  @!P0 LDG.E R7, desc[UR18][R6.64] ;  /* 0x0000001206078981 */ /* 0x000f28000c1e1900 */
[----:B------:R-:W4:Y:S01]  /*0a20*/  @!P0 LDG.E R8, desc[UR18][R8.64] ;  /* 0x0000001208088981 */ /* 0x000f22000c1e1900 */
[----:B--2---:R-:W-:-:S04]  /*0a30*/  @P1 FFMA R11, R11, R4, R12 ;  /* 0x000000040b0b1223 */ /* 0x004fc8000000000c */
[----:B---3--:R-:W-:-:S04]  /*0a40*/  @P1 FFMA R12, R2, R14, R11 ;  /* 0x0000000e020c1223 */ /* 0x008fc8000000000b */
[----:B----4-:R-:W-:-:S07]  /*0a50*/  @!P0 FFMA R12, R7, R8, R12 ;  /* 0x00000008070c8223 */ /* 0x010fce000000000c */
.L_x_5:
[----:B------:R-:W1:Y:S01]  /*0a60*/  LDC.64 R2, c[0x0][0x380] ;  /* 0x0000e000ff027b82 */ /* 0x000e620000000a00 */
[----:B------:R-:W-:-:S05]  /*0a70*/  IADD3 R13, PT, PT, R0, R13, RZ ;  /* 0x0000000d000d7210 */ /* 0x000fca0007ffe0ff */
[----:B-1----:R-:W-:-:S05]  /*0a80*/  IMAD.WIDE R2, R13, 0x4, R2 ;  /* 0x000000040d027825 */ /* 0x002fca00078e0202 */
[----:B0-----:R-:W-:Y:S01]  /*0a90*/  STG.E desc[UR18][R2.64], R12 ;  /* 0x0000000c02007986 */ /* 0x001fe2000c101912 */
[----:B------:R-:W-:Y:S05]  /*0aa0*/  EXIT ;  /* 0x000000000000794d */ /* 0x000fea0003800000 */
.L_x_7:
        /* <DEDUP_REMOVED lines=13> */
.L_x_23:


//--------------------- .text._Z16bankConflictDemov --------------------------
	.section	.text._Z16bankConflictDemov,"ax",@progbits
	.align	128
        .global         _Z16bankConflictDemov
        .type           _Z16bankConflictDemov,@function
        .size           _Z16bankConflictDemov,(.L_x_24 - _Z16bankConflictDemov)
        .other          _Z16bankConflictDemov,@"STO_CUDA_ENTRY STV_DEFAULT"
_Z16bankConflictDemov:
.text._Z16bankConflictDemov:
[----:B------:R-:W-:Y:S01]  /*0000*/  LDC R1, c[0x0][0x37c] ;  /* 0x0000df00ff017b82 */ /* 0x000fe20000000800 */
[----:B------:R-:W-:Y:S05]  /*0010*/  EXIT ;  /* 0x000000000000794d */ /* 0x000fea0003800000 */
.L_x_8:
        /* <DEDUP_REMOVED lines=14> */
.L_x_24:


//--------------------- .text._Z17registerEfficientPfi --------------------------
	.section	.text._Z17registerEfficientPfi,"ax",@progbits
	.align	128
        .global         _Z17registerEfficientPfi
        .type           _Z17registerEfficientPfi,@function
        .size           _Z17registerEfficientPfi,(.L_x_25 - _Z17registerEfficientPfi)
        .other          _Z17registerEfficientPfi,@"STO_CUDA_ENTRY STV_DEFAULT"
_Z17registerEfficientPfi:
.text._Z17registerEfficientPfi:
[----:B------:R-:W-:Y:S01]  /*0000*/  LDC R1, c[0x0][0x37c] ;  /* 0x0000df00ff017b82 */ /* 0x000fe20000000800 */
[----:B------:R-:W0:Y:S07]  /*0010*/  S2R R0, SR_TID.X ;  /* 0x0000000000007919 */ /* 0x000e2e0000002100 */
[----:B------:R-:W0:Y:S01]  /*0020*/  S2UR UR4, SR_CTAID.X ;  /* 0x00000000000479c3 */ /* 0x000e220000002500 */
[----:B------:R-:W1:Y:S07]  /*0030*/  LDCU UR5, c[0x0][0x388] ;  /* 0x00007100ff0577ac */ /* 0x000e6e0008000800 */
[----:B------:R-:W0:Y:S02]  /*0040*/  LDC R5, c[0x0][0x360] ;  /* 0x0000d800ff057b82 */ /* 0x000e240000000800 */
[----:B0-----:R-:W-:-:S05]  /*0050*/  IMAD R5, R5, UR4, R0 ;  /* 0x0000000405057c24 */ /* 0x001fca000f8e0200 */
[----:B-1----:R-:W-:-:S13]  /*0060*/  ISETP.GE.AND P0, PT, R5, UR5, PT ;  /* 0x0000000505007c0c */ /* 0x002fda000bf06270 */
[----:B------:R-:W-:Y:S05]  /*0070*/  @P0 EXIT ;  /* 0x000000000000094d */ /* 0x000fea0003800000 */
[----:B------:R-:W0:Y:S01]  /*0080*/  LDC.64 R2, c[0x0][0x380] ;  /* 0x0000e000ff027b82 */ /* 0x000e220000000a00 */
[----:B------:R-:W1:Y:S01]  /*0090*/  LDCU.64 UR4, c[0x0][0x358] ;  /* 0x00006b00ff0477ac */ /* 0x000e620008000a00 */
[----:B0-----:R-:W-:-:S05]  /*00a0*/  IMAD.WIDE R2, R5, 0x4, R2 ;  /* 0x0000000405027825 */ /* 0x001fca00078e0202 */
[----:B-1----:R-:W2:Y:S02]  /*00b0*/  LDG.E R0, desc[UR4][R2.64] ;  /* 0x0000000402007981 */ /* 0x002ea4000c1e1900 */
[----:B--2---:R-:W-:-:S04]  /*00c0*/  FMUL R0, R0, 1.1000000238418579102 ;  /* 0x3f8ccccd00007820 */ /* 0x004fc80000400000 */
[----:B------:R-:W-:-:S05]  /*00d0*/  FFMA R5, R0, 2.2000000476837158203, R0 ;  /* 0x400ccccd00057823 */ /* 0x000fca0000000000 */
[----:B------:R-:W-:Y:S01]  /*00e0*/  STG.E desc[UR4][R2.64], R5 ;  /* 0x0000000502007986 */ /* 0x000fe2000c101904 */
[----:B------:R-:W-:Y:S05]  /*00f0*/  EXIT ;  /* 0x000000000000794d */ /* 0x000fea0003800000 */
.L_x_9:
        /* <DEDUP_REMOVED lines=16> */
.L_x_25:


//--------------------- .text._Z13registerHeavyPfi --------------------------
	.section	.text._Z13registerHeavyPfi,"ax",@progbits
	.align	128
        .global         _Z13registerHeavyPfi
        .type           _Z13registerHeavyPfi,@function
        .size           _Z13registerHeavyPfi,(.L_x_26 - _Z13registerHeavyPfi)
        .other          _Z13registerHeavyPfi,@"STO_CUDA_ENTRY STV_DEFAULT"
_Z13registerHeavyPfi:
.text._Z13registerHeavyPfi:
        /* <DEDUP_REMOVED lines=12> */
[----:B--2---:R-:W-:-:S04]  /*00c0*/  FMUL R5, R0, 2.2000000476837158203 ;  /* 0x400ccccd00057820 */ /* 0x004fc80000400000 */
[----:B------:R-:W-:-:S05]  /*00d0*/  FFMA R5, R0, 1.1000000238418579102, R5 ;  /* 0x3f8ccccd00057823 */ /* 0x000fca0000000005 */
[----:B------:R-:W-:Y:S01]  /*00e0*/  STG.E desc[UR4][R2.64], R5 ;  /* 0x0000000502007986 */ /* 0x000fe2000c101904 */
[----:B------:R-:W-:Y:S05]  /*00f0*/  EXIT ;  /* 0x000000000000794d */ /* 0x000fea0003800000 */
.L_x_10:
        /* <DEDUP_REMOVED lines=16> */
.L_x_26:


//--------------------- .text._Z17reduceWarpShufflePfS_i --------------------------
	.section	.text._Z17reduceWarpShufflePfS_i,"ax",@progbits
	.align	128
        .global         _Z17reduceWarpShufflePfS_i
        .type           _Z17reduceWarpShufflePfS_i,@function
        .size           _Z17reduceWarpShufflePfS_i,(.L_x_27 - _Z17reduceWarpShufflePfS_i)
        .other          _Z17reduceWarpShufflePfS_i,@"STO_CUDA_ENTRY STV_DEFAULT"
_Z17reduceWarpShufflePfS_i:
.text._Z17reduceWarpShufflePfS_i:
[----:B------:R-:W-:Y:S01]  /*0000*/  LDC R1, c[0x0][0x37c] ;  /* 0x0000df00ff017b82 */ /* 0x000fe20000000800 */
[----:B------:R-:W0:Y:S01]  /*0010*/  S2R R9, SR_TID.X ;  /* 0x0000000000097919 */ /* 0x000e220000002100 */
[----:B------:R-:W0:Y:S01]  /*0020*/  LDCU UR4, c[0x0][0x360] ;  /* 0x00006c00ff0477ac */ /* 0x000e220008000800 */
[----:B------:R-:W-:Y:S01]  /*0030*/  BSSY.RECONVERGENT B0, `(.L_x_11) ;  /* 0x000000b000007945 */ /* 0x000fe20003800200 */
[----:B------:R-:W-:Y:S01]  /*0040*/  HFMA2 R2, -RZ, RZ, 0, 0 ;  /* 0x00000000ff027431 */ /* 0x000fe200000001ff */
[----:B------:R-:W0:Y:S01]  /*0050*/  S2R R0, SR_CTAID.X ;  /* 0x0000000000007919 */ /* 0x000e220000002500 */
[----:B------:R-:W1:Y:S01]  /*0060*/  LDCU UR5, c[0x0][0x390] ;  /* 0x00007200ff0577ac */ /* 0x000e620008000800 */
[----:B------:R-:W2:Y:S01]  /*0070*/  LDCU.64 UR6, c[0x0][0x358] ;  /* 0x00006b00ff0677ac */ /* 0x000ea20008000a00 */
[----:B0-----:R-:W-:-:S05]  /*0080*/  IMAD R5, R0, UR4, R9 ;  /* 0x0000000400057c24 */ /* 0x001fca000f8e0209 */
[----:B-1----:R-:W-:-:S13]  /*0090*/  ISETP.GE.AND P0, PT, R5, UR5, PT ;  /* 0x0000000505007c0c */ /* 0x002fda000bf06270 */
[----:B--2---:R-:W-:Y:S05]  /*00a0*/  @P0 BRA `(.L_x_12) ;  /* 0x00000000000c0947 */ /* 0x004fea0003800000 */
[----:B------:R-:W0:Y:S02]  /*00b0*/  LDC.64 R2, c[0x0][0x380] ;  /* 0x0000e000ff027b82 */ /* 0x000e240000000a00 */
[----:B0-----:R-:W-:-:S06]  /*00c0*/  IMAD.WIDE R2, R5, 0x4, R2 ;  /* 0x0000000405027825 */ /* 0x001fcc00078e0202 */
[----:B------:R0:W5:Y:S02]  /*00d0*/  LDG.E R2, desc[UR6][R2.64] ;  /* 0x0000000602027981 */ /* 0x000164000c1e1900 */
.L_x_12:
[----:B------:R-:W-:Y:S05]  /*00e0*/  BSYNC.RECONVERGENT B0 ;  /* 0x0000000000007941 */ /* 0x000fea0003800200 */
.L_x_11:
[----:B0----5:R-:W0:Y:S01]  /*00f0*/  SHFL.DOWN PT, R3, R2, 0x10, 0x1f ;  /* 0x0a001f0002037f89 */ /* 0x021e2200000e0000 */
[----:B------:R-:W-:Y:S01]  /*0100*/  LOP3.LUT P0, RZ, R9, 0x1f, RZ, 0xc0, !PT ;  /* 0x0000001f09ff7812 */ /* 0x000fe2000780c0ff */
[----:B0-----:R-:W-:-:S05]  /*0110*/  FADD R3, R3, R2 ;  /* 0x0000000203037221 */ /* 0x001fca0000000000 */
[----:B------:R-:W0:Y:S02]  /*0120*/  SHFL.DOWN PT, R4, R3, 0x8, 0x1f ;  /* 0x09001f0003047f89 */ /* 0x000e2400000e0000 */
[----:B0-----:R-:W-:-:S05]  /*0130*/  FADD R4, R3, R4 ;  /* 0x0000000403047221 */ /* 0x001fca0000000000 */
[----:B------:R-:W0:Y:S02]  /*0140*/  SHFL.DOWN PT, R5, R4, 0x4, 0x1f ;  /* 0x08801f0004057f89 */ /* 0x000e2400000e0000 */
[----:B0-----:R-:W-:-:S05]  /*0150*/  FADD R5, R4, R5 ;  /* 0x0000000504057221 */ /* 0x001fca0000000000 */
[----:B------:R-:W0:Y:S02]  /*0160*/  SHFL.DOWN PT, R6, R5, 0x2, 0x1f ;  /* 0x08401f0005067f89 */ /* 0x000e2400000e0000 */
[----:B0-----:R-:W-:-:S05]  /*0170*/  FADD R6, R5, R6 ;  /* 0x0000000605067221 */ /* 0x001fca0000000000 */
[----:B------:R0:W1:Y:S01]  /*0180*/  SHFL.DOWN PT, R7, R6, 0x1, 0x1f ;  /* 0x08201f0006077f89 */ /* 0x00006200000e0000 */
[----:B------:R-:W-:Y:S05]  /*0190*/  @P0 EXIT ;  /* 0x000000000000094d */ /* 0x000fea0003800000 */
[----:B------:R-:W2:Y:S01]  /*01a0*/  S2UR UR5, SR_CgaCtaId ;  /* 0x00000000000579c3 */ /* 0x000ea20000008800 */
[----:B------:R-:W-:Y:S01]  /*01b0*/  UMOV UR4, 0x400 ;  /* 0x0000040000047882 */ /* 0x000fe20000000000 */
[----:B-1----:R-:W-:Y:S01]  /*01c0*/  FADD R7, R6, R7 ;  /* 0x0000000706077221 */ /* 0x002fe20000000000 */
[----:B------:R-:W-:Y:S01]  /*01d0*/  ISETP.GT.U32.AND P0, PT, R9, 0x7, PT ;  /* 0x000000070900780c */ /* 0x000fe20003f04070 */
[----:B--2---:R-:W-:-:S06]  /*01e0*/  ULEA UR4, UR5, UR4, 0x18 ;  /* 0x0000000405047291 */ /* 0x004fcc000f8ec0ff */
[----:B------:R-:W-:-:S05]  /*01f0*/  LEA.HI R2, R9, UR4, RZ, 0x1d ;  /* 0x0000000409027c11 */ /* 0x000fca000f8fe8ff */
[----:B------:R1:W-:Y:S01]  /*0200*/  STS [R2], R7 ;  /* 0x0000000702007388 */ /* 0x0003e20000000800 */
[----:B------:R-:W-:Y:S06]  /*0210*/  BAR.SYNC.DEFER_BLOCKING 0x0 ;  /* 0x0000000000007b1d */ /* 0x000fec0000010000 */
[----:B------:R-:W-:Y:S05]  /*0220*/  @P0 EXIT ;  /* 0x000000000000094d */ /* 0x000fea0003800000 */
[C---:B-1----:R-:W-:Y:S02]  /*0230*/  LEA R2, R9.reuse, UR4, 0x2 ;  /* 0x0000000409027c11 */ /* 0x042fe4000f8e10ff */
[----:B------:R-:W-:Y:S02]  /*0240*/  MOV R7, 0xff ;  /* 0x000000ff00077802 */ /* 0x000fe40000000f00 */
[----:B------:R-:W-:Y:S02]  /*0250*/  ISETP.NE.AND P0, PT, R9, RZ, PT ;  /* 0x000000ff0900720c */ /* 0x000fe40003f05270 */
[----:B------:R-:W1:Y:S04]  /*0260*/  LDS R2, [R2] ;  /* 0x0000000002027984 */ /* 0x000e680000000800 */
[----:B-1----:R-:W1:Y:S02]  /*0270*/  SHFL.DOWN PT, R3, R2, 0x4, 0x1f ;  /* 0x08801f0002037f89 */ /* 0x002e6400000e0000 */
[----:B-1----:R-:W-:-:S05]  /*0280*/  FADD R3, R2, R3 ;  /* 0x0000000302037221 */ /* 0x002fca0000000000 */
[----:B------:R-:W1:Y:S02]  /*0290*/  SHFL.DOWN PT, R4, R3, 0x2, 0x1f ;  /* 0x08401f0003047f89 */ /* 0x000e6400000e0000 */
[----:B-1----:R-:W-:-:S05]  /*02a0*/  FADD R4, R3, R4 ;  /* 0x0000000403047221 */ /* 0x002fca0000000000 */
[----:B------:R1:W2:Y:S01]  /*02b0*/  SHFL.DOWN PT, R5, R4, 0x1, 0x1f ;  /* 0x08201f0004057f89 */ /* 0x0002a200000e0000 */
[----:B------:R-:W-:Y:S05]  /*02c0*/  @P0 EXIT ;  /* 0x000000000000094d */ /* 0x000fea0003800000 */
[----:B------:R-:W3:Y:S01]  /*02d0*/  LDC.64 R2, c[0x0][0x388] ;  /* 0x0000e200ff027b82 */ /* 0x000ee20000000a00 */
[----:B--2---:R-:W-:Y:S01]  /*02e0*/  FADD R5, R4, R5 ;  /* 0x0000000504057221 */ /* 0x004fe20000000000 */
[----:B---3--:R-:W-:-:S05]  /*02f0*/  IMAD.WIDE.U32 R2, R0, 0x4, R2 ;  /* 0x0000000400027825 */ /* 0x008fca00078e0002 */
[----:B------:R-:W-:Y:S01]  /*0300*/  STG.E desc[UR6][R2.64], R5 ;  /* 0x0000000502007986 */ /* 0x000fe2000c101906 */
[----:B------:R-:W-:Y:S05]  /*0310*/  EXIT ;  /* 0x000000000000794d */ /* 0x000fea0003800000 */
.L_x_13:
        /* <DEDUP_REMOVED lines=14> */
.L_x_27:


//--------------------- .text._Z10reduceGoodPfS_i --------------------------
	.section	.text._Z10reduceGoodPfS_i,"ax",@progbits
	.align	128
        .global         _Z10reduceGoodPfS_i
        .type           _Z10reduceGoodPfS_i,@function
        .size           _Z10reduceGoodPfS_i,(.L_x_28 - _Z10reduceGoodPfS_i)
        .other          _Z10reduceGoodPfS_i,@"STO_CUDA_ENTRY STV_DEFAULT"
_Z10reduceGoodPfS_i:
.text._Z10reduceGoodPfS_i:
[----:B------:R-:W-:Y:S01]  /*0000*/  LDC R1, c[0x0][0x37c] ;  /* 0x0000df00ff017b82 */ /* 0x000fe20000000800 */
[----:B------:R-:W0:Y:S01]  /*0010*/  S2R R6, SR_TID.X ;  /* 0x0000000000067919 */ /* 0x000e220000002100 */
[----:B------:R-:W0:Y:S01]  /*0020*/  LDCU UR8, c[0x0][0x360] ;  /* 0x00006c00ff0877ac */ /* 0x000e220008000800 */
[----:B------:R-:W-:Y:S01]  /*0030*/  IMAD.MOV.U32 R4, RZ, RZ, RZ ;  /* 0x000000ffff047224 */ /* 0x000fe200078e00ff */
[----:B------:R-:W0:Y:S01]  /*0040*/  S2R R7, SR_CTAID.X ;  /* 0x0000000000077919 */ /* 0x000e220000002500 */
[----:B------:R-:W1:Y:S01]  /*0050*/  LDCU UR4, c[0x0][0x390] ;  /* 0x00007200ff0477ac */ /* 0x000e620008000800 */
[----:B------:R-:W2:Y:S01]  /*0060*/  LDCU.64 UR6, c[0x0][0x358] ;  /* 0x00006b00ff0677ac */ /* 0x000ea20008000a00 */
[----:B0-----:R-:W-:-:S05]  /*0070*/  IMAD R5, R7, UR8, R6 ;  /* 0x0000000807057c24 */ /* 0x001fca000f8e0206 */
[----:B-1----:R-:W-:-:S13]  /*0080*/  ISETP.GE.AND P0, PT, R5, UR4, PT ;  /* 0x0000000405007c0c */ /* 0x002fda000bf06270 */
[----:B------:R-:W0:Y:S02]  /*0090*/  @!P0 LDC.64 R2, c[0x0][0x380] ;  /* 0x0000e000ff028b82 */ /* 0x000e240000000a00 */
[----:B0-----:R-:W-:-:S05]  /*00a0*/  @!P0 IMAD.WIDE R2, R5, 0x4, R2 ;  /* 0x0000000405028825 */ /* 0x001fca00078e0202 */
[----:B--2---:R-:W2:Y:S01]  /*00b0*/  @!P0 LDG.E R4, desc[UR6][R2.64] ;  /* 0x0000000602048981 */ /* 0x004ea2000c1e1900 */
[----:B------:R-:W0:Y:S01]  /*00c0*/  S2UR UR5, SR_CgaCtaId ;  /* 0x00000000000579c3 */ /* 0x000e220000008800 */
[----:B------:R-:W-:Y:S01]  /*00d0*/  IMAD.U32 R0, RZ, RZ, UR8 ;  /* 0x00000008ff007e24 */ /* 0x000fe2000f8e00ff */
[----:B------:R-:W-:Y:S01]  /*00e0*/  UMOV UR4, 0x400 ;  /* 0x0000040000047882 */ /* 0x000fe20000000000 */
[----:B------:R-:W-:-:S03]  /*00f0*/  ISETP.NE.AND P0, PT, R6, RZ, PT ;  /* 0x000000ff0600720c */ /* 0x000fc60003f05270 */
[----:B------:R-:W-:Y:S01]  /*0100*/  ISETP.GE.U32.AND P1, PT, R0, 0x2, PT ;  /* 0x000000020000780c */ /* 0x000fe20003f26070 */
[----:B0-----:R-:W-:-:S06]  /*0110*/  ULEA UR4, UR5, UR4, 0x18 ;  /* 0x0000000405047291 */ /* 0x001fcc000f8ec0ff */
[----:B------:R-:W-:-:S05]  /*0120*/  LEA R5, R6, UR4, 0x2 ;  /* 0x0000000406057c11 */ /* 0x000fca000f8e10ff */
[----:B--2---:R0:W-:Y:S01]  /*0130*/  STS [R5], R4 ;  /* 0x0000000405007388 */ /* 0x0041e20000000800 */
[----:B------:R-:W-:Y:S06]  /*0140*/  BAR.SYNC.DEFER_BLOCKING 0x0 ;  /* 0x0000000000007b1d */ /* 0x000fec0000010000 */
[----:B------:R-:W-:Y:S05]  /*0150*/  @!P1 BRA `(.L_x_14) ;  /* 0x00000000002c9947 */ /* 0x000fea0003800000 */
.L_x_15:
[----:B------:R-:W-:-:S04]  /*0160*/  SHF.R.U32.HI R8, RZ, 0x1, R0 ;  /* 0x00000001ff087819 */ /* 0x000fc80000011600 */
[----:B------:R-:W-:-:S13]  /*0170*/  ISETP.GE.U32.AND P1, PT, R6, R8, PT ;  /* 0x000000080600720c */ /* 0x000fda0003f26070 */
[----:B------:R-:W-:Y:S01]  /*0180*/  @!P1 LEA R2, R8, R5, 0x2 ;  /* 0x0000000508029211 */ /* 0x000fe200078e10ff */
[----:B------:R-:W-:Y:S05]  /*0190*/  @!P1 LDS R3, [R5] ;  /* 0x0000000005039984 */ /* 0x000fea0000000800 */
[----:B------:R-:W0:Y:S02]  /*01a0*/  @!P1 LDS R2, [R2] ;  /* 0x0000000002029984 */ /* 0x000e240000000800 */
[----:B0-----:R-:W-:-:S05]  /*01b0*/  @!P1 FADD R4, R2, R3 ;  /* 0x0000000302049221 */ /* 0x001fca0000000000 */
[----:B------:R1:W-:Y:S01]  /*01c0*/  @!P1 STS [R5], R4 ;  /* 0x0000000405009388 */ /* 0x0003e20000000800 */
[----:B------:R-:W-:Y:S01]  /*01d0*/  BAR.SYNC.DEFER_BLOCKING 0x0 ;  /* 0x0000000000007b1d */ /* 0x000fe20000010000 */
[----:B------:R-:W-:Y:S01]  /*01e0*/  ISETP.GT.U32.AND P1, PT, R0, 0x3, PT ;  /* 0x000000030000780c */ /* 0x000fe20003f24070 */
[----:B------:R-:W-:-:S12]  /*01f0*/  IMAD.MOV.U32 R0, RZ, RZ, R8 ;  /* 0x000000ffff007224 */ /* 0x000fd800078e0008 */
[----:B-1----:R-:W-:Y:S05]  /*0200*/  @P1 BRA `(.L_x_15) ;  /* 0xfffffffc00d41947 */ /* 0x002fea000383ffff */
.L_x_14:
[----:B------:R-:W-:Y:S05]  /*0210*/  @P0 EXIT ;  /* 0x000000000000094d */ /* 0x000fea0003800000 */
[----:B------:R-:W1:Y:S01]  /*0220*/  S2UR UR5, SR_CgaCtaId ;  /* 0x00000000000579c3 */ /* 0x000e620000008800 */
[----:B------:R-:W-:-:S07]  /*0230*/  UMOV UR4, 0x400 ;  /* 0x0000040000047882 */ /* 0x000fce0000000000 */
[----:B------:R-:W2:Y:S01]  /*0240*/  LDC.64 R2, c[0x0][0x388] ;  /* 0x0000e200ff027b82 */ /* 0x000ea20000000a00 */
[----:B-1----:R-:W-:Y:S01]  /*0250*/  ULEA UR4, UR5, UR4, 0x18 ;  /* 0x0000000405047291 */ /* 0x002fe2000f8ec0ff */
[----:B--2---:R-:W-:-:S08]  /*0260*/  IMAD.WIDE.U32 R2, R7, 0x4, R2 ;  /* 0x0000000407027825 */ /* 0x004fd000078e0002 */
[----:B0-----:R-:W0:Y:S04]  /*0270*/  LDS R5, [UR4] ;  /* 0x00000004ff057984 */ /* 0x001e280008000800 */
[----:B0-----:R-:W-:Y:S01]  /*0280*/  STG.E desc[UR6][R2.64], R5 ;  /* 0x0000000502007986 */ /* 0x001fe2000c101906 */
[----:B------:R-:W-:Y:S05]  /*0290*/  EXIT ;  /* 0x000000000000794d */ /* 0x000fea0003800000 */
.L_x_16:
        /* <DEDUP_REMOVED lines=14> */
.L_x_28:


//--------------------- .text._Z9reduceBadPfS_i   --------------------------
	.section	.text._Z9reduceBadPfS_i,"ax",@progbits
	.align	128
        .global         _Z9reduceBadPfS_i
        .type           _Z9reduceBadPfS_i,@function
        .size           _Z9reduceBadPfS_i,(.L_x_29 - _Z9reduceBadPfS_i)
        .other          _Z9reduceBadPfS_i,@"STO_CUDA_ENTRY STV_DEFAULT"
_Z9reduceBadPfS_i:
.text._Z9reduceBadPfS_i:
        /* <DEDUP_REMOVED lines=13> */
[----:B------:R-:W-:Y:S01]  /*00d0*/  UMOV UR4, 0x400 ;  /* 0x0000040000047882 */ /* 0x000fe20000000000 */
[----:B------:R-:W-:Y:S01]  /*00e0*/  UISETP.GE.U32.AND UP0, UPT, UR8, 0x2, UPT ;  /* 0x000000020800788c */ /* 0x000fe2000bf06070 */
[----:B------:R-:W-:Y:S01]  /*00f0*/  ISETP.NE.AND P0, PT, R7, RZ, PT ;  /* 0x000000ff0700720c */ /* 0x000fe20003f05270 */
[----:B0-----:R-:W-:-:S06]  /*0100*/  ULEA UR4, UR5, UR4, 0x18 ;  /* 0x0000000405047291 */ /* 0x001fcc000f8ec0ff */
[----:B------:R-:W-:-:S05]  /*0110*/  LEA R5, R7, UR4, 0x2 ;  /* 0x0000000407057c11 */ /* 0x000fca000f8e10ff */
[----:B--2---:R0:W-:Y:S01]  /*0120*/  STS [R5], R0 ;  /* 0x0000000005007388 */ /* 0x0041e20000000800 */
[----:B------:R-:W-:Y:S06]  /*0130*/  BAR.SYNC.DEFER_BLOCKING 0x0 ;  /* 0x0000000000007b1d */ /* 0x000fec0000010000 */
[----:B------:R-:W-:Y:S05]  /*0140*/  BRA.U !UP0, `(.L_x_17) ;  /* 0x0000000108347547 */ /* 0x000fea000b800000 */
[----:B0-----:R-:W-:-:S07]  /*0150*/  IMAD.MOV.U32 R0, RZ, RZ, 0x1 ;  /* 0x00000001ff007424 */ /* 0x001fce00078e00ff */
.L_x_18:
[----:B------:R-:W-:-:S05]  /*0160*/  SHF.L.U32 R8, R0, 0x1, RZ ;  /* 0x0000000100087819 */ /* 0x000fca00000006ff */
[----:B------:R-:W-:-:S05]  /*0170*/  VIADD R2, R8, 0xffffffff ;  /* 0xffffffff08027836 */ /* 0x000fca0000000000 */
[----:B------:R-:W-:-:S13]  /*0180*/  LOP3.LUT P1, RZ, R2, R7, RZ, 0xc0, !PT ;  /* 0x0000000702ff7212 */ /* 0x000fda000782c0ff */
[----:B------:R-:W-:Y:S01]  /*0190*/  @!P1 LEA R2, R0, R5, 0x2 ;  /* 0x0000000500029211 */ /* 0x000fe200078e10ff */
[----:B------:R-:W-:Y:S01]  /*01a0*/  @!P1 LDS R3, [R5] ;  /* 0x0000000005039984 */ /* 0x000fe20000000800 */
[----:B------:R-:W-:-:S04]  /*01b0*/  MOV R0, R8 ;  /* 0x0000000800007202 */ /* 0x000fc80000000f00 */
[----:B------:R-:W0:Y:S02]  /*01c0*/  @!P1 LDS R2, [R2] ;  /* 0x0000000002029984 */ /* 0x000e240000000800 */
[----:B0-----:R-:W-:-:S05]  /*01d0*/  @!P1 FADD R4, R2, R3 ;  /* 0x0000000302049221 */ /* 0x001fca0000000000 */
[----:B------:R1:W-:Y:S01]  /*01e0*/  @!P1 STS [R5], R4 ;  /* 0x0000000405009388 */ /* 0x0003e20000000800 */
[----:B------:R-:W-:Y:S01]  /*01f0*/  BAR.SYNC.DEFER_BLOCKING 0x0 ;  /* 0x0000000000007b1d */ /* 0x000fe20000010000 */
[----:B------:R-:W-:-:S13]  /*0200*/  ISETP.GE.U32.AND P1, PT, R8, UR8, PT ;  /* 0x0000000808007c0c */ /* 0x000fda000bf26070 */
[----:B-1----:R-:W-:Y:S05]  /*0210*/  @!P1 BRA `(.L_x_18) ;  /* 0xfffffffc00d09947 */ /* 0x002fea000383ffff */
.L_x_17:
        /* <DEDUP_REMOVED lines=9> */
.L_x_19:
        /* <DEDUP_REMOVED lines=13> */
.L_x_29:


//--------------------- .text._Z18transposeOptimizedPfPKfii --------------------------
	.section	.text._Z18transposeOptimizedPfPKfii,"ax",@progbits
	.align	128
        .global         _Z18transposeOptimizedPfPKfii
        .type           _Z18transposeOptimizedPfPKfii,@function
        .size           _Z18transposeOptimizedPfPKfii,(.L_x_30 - _Z18transposeOptimizedPfPKfii)
        .other          _Z18transposeOptimizedPfPKfii,@"STO_CUDA_ENTRY STV_DEFAULT"
_Z18transposeOptimizedPfPKfii:
.text._Z18transposeOptimizedPfPKfii:
[----:B------:R-:W-:Y:S01]  /*0000*/  LDC R1, c[0x0][0x37c] ;  /* 0x0000df00ff017b82 */ /* 0x000fe20000000800 */
[----:B------:R-:W0:Y:S01]  /*0010*/  S2R R8, SR_TID.Y ;  /* 0x0000000000087919 */ /* 0x000e220000002200 */
[----:B------:R-:W1:Y:S01]  /*0020*/  LDCU.64 UR6, c[0x0][0x390] ;  /* 0x00007200ff0677ac */ /* 0x000e620008000a00 */
[----:B------:R-:W0:Y:S01]  /*0030*/  S2R R9, SR_CTAID.Y ;  /* 0x0000000000097919 */ /* 0x000e220000002600 */
[----:B------:R-:W2:Y:S01]  /*0040*/  LDCU.64 UR4, c[0x0][0x358] ;  /* 0x00006b00ff0477ac */ /* 0x000ea20008000a00 */
[----:B------:R-:W3:Y:S01]  /*0050*/  S2R R7, SR_CTAID.X ;  /* 0x0000000000077919 */ /* 0x000ee20000002500 */
[----:B------:R-:W3:Y:S01]  /*0060*/  S2R R6, SR_TID.X ;  /* 0x0000000000067919 */ /* 0x000ee20000002100 */
[----:B0-----:R-:W-:-:S05]  /*0070*/  IMAD R5, R9, 0x20, R8 ;  /* 0x0000002009057824 */ /* 0x001fca00078e0208 */
[----:B-1----:R-:W-:Y:S01]  /*0080*/  ISETP.GE.AND P0, PT, R5, UR7, PT ;  /* 0x0000000705007c0c */ /* 0x002fe2000bf06270 */
[----:B---3--:R-:W-:-:S05]  /*0090*/  IMAD R0, R7, 0x20, R6 ;  /* 0x0000002007007824 */ /* 0x008fca00078e0206 */
[----:B------:R-:W-:-:S13]  /*00a0*/  ISETP.GE.OR P0, PT, R0, UR6, P0 ;  /* 0x0000000600007c0c */ /* 0x000fda0008706670 */
[----:B------:R-:W0:Y:S01]  /*00b0*/  @!P0 LDC.64 R2, c[0x0][0x388] ;  /* 0x0000e200ff028b82 */ /* 0x000e220000000a00 */
[----:B------:R-:W-:-:S04]  /*00c0*/  @!P0 IMAD R5, R5, UR6, R0 ;  /* 0x0000000605058c24 */ /* 0x000fc8000f8e0200 */
[----:B0-----:R-:W-:-:S06]  /*00d0*/  @!P0 IMAD.WIDE R2, R5, 0x4, R2 ;  /* 0x0000000405028825 */ /* 0x001fcc00078e0202 */
[----:B--2---:R-:W2:Y:S01]  /*00e0*/  @!P0 LDG.E R2, desc[UR4][R2.64] ;  /* 0x0000000402028981 */ /* 0x004ea2000c1e1900 */
[----:B------:R-:W-:Y:S01]  /*00f0*/  @!P0 MOV R0, 0x400 ;  /* 0x0000040000008802 */ /* 0x000fe20000000f00 */
[----:B------:R-:W-:Y:S01]  /*0100*/  IMAD R7, R7, 0x20, R8 ;  /* 0x0000002007077824 */ /* 0x000fe200078e0208 */
[----:B------:R-:W-:Y:S01]  /*0110*/  LEA R4, R9, R6, 0x5 ;  /* 0x0000000609047211 */ /* 0x000fe200078e28ff */
[----:B------:R-:W0:Y:S03]  /*0120*/  @!P0 S2R R5, SR_CgaCtaId ;  /* 0x0000000000058919 */ /* 0x000e260000008800 */
[----:B------:R-:W-:-:S04]  /*0130*/  ISETP.GE.AND P1, PT, R4, UR7, PT ;  /* 0x0000000704007c0c */ /* 0x000fc8000bf26270 */
[----:B------:R-:W-:Y:S02]  /*0140*/  ISETP.GE.OR P1, PT, R7, UR6, P1 ;  /* 0x0000000607007c0c */ /* 0x000fe40008f26670 */
[----:B0-----:R-:W-:-:S05]  /*0150*/  @!P0 LEA R0, R5, R0, 0x18 ;  /* 0x0000000005008211 */ /* 0x001fca00078ec0ff */
[----:B------:R-:W-:-:S05]  /*0160*/  @!P0 IMAD R0, R8, 0x84, R0 ;  /* 0x0000008408008824 */ /* 0x000fca00078e0200 */
[----:B------:R-:W-:-:S05]  /*0170*/  @!P0 LEA R5, R6, R0, 0x2 ;  /* 0x0000000006058211 */ /* 0x000fca00078e10ff */
[----:B--2---:R0:W-:Y:S01]  /*0180*/  @!P0 STS [R5], R2 ;  /* 0x0000000205008388 */ /* 0x0041e20000000800 */
[----:B------:R-:W-:Y:S06]  /*0190*/  BAR.SYNC.DEFER_BLOCKING 0x0 ;  /* 0x0000000000007b1d */ /* 0x000fec0000010000 */
[----:B------:R-:W-:Y:S05]  /*01a0*/  @P1 EXIT ;  /* 0x000000000000194d */ /* 0x000fea0003800000 */
[----:B------:R-:W1:Y:S01]  /*01b0*/  S2R R3, SR_CgaCtaId ;  /* 0x0000000000037919 */ /* 0x000e620000008800 */
[----:B------:R-:W-:Y:S01]  /*01c0*/  MOV R0, 0x400 ;  /* 0x0000040000007802 */ /* 0x000fe20000000f00 */
[----:B------:R-:W-:-:S03]  /*01d0*/  IMAD R7, R7, UR7, R4 ;  /* 0x0000000707077c24 */ /* 0x000fc6000f8e0204 */
[----:B-1----:R-:W-:-:S05]  /*01e0*/  LEA R3, R3, R0, 0x18 ;  /* 0x0000000003037211 */ /* 0x002fca00078ec0ff */
[----:B------:R-:W-:Y:S02]  /*01f0*/  IMAD R0, R6, 0x84, R3 ;  /* 0x0000008406007824 */ /* 0x000fe400078e0203 */
[----:B0-----:R-:W0:Y:S02]  /*0200*/  LDC.64 R2, c[0x0][0x380] ;  /* 0x0000e000ff027b82 */ /* 0x001e240000000a00 */
[----:B------:R-:W-:-:S05]  /*0210*/  IMAD R0, R8, 0x4, R0 ;  /* 0x0000000408007824 */ /* 0x000fca00078e0200 */
[----:B------:R-:W1:Y:S01]  /*0220*/  LDS R5, [R0] ;  /* 0x0000000000057984 */ /* 0x000e620000000800 */
[----:B0-----:R-:W-:-:S05]  /*0230*/  IMAD.WIDE R2, R7, 0x4, R2 ;  /* 0x0000000407027825 */ /* 0x001fca00078e0202 */
[----:B-1----:R-:W-:Y:S01]  /*0240*/  STG.E desc[UR4][R2.64], R5 ;  /* 0x0000000502007986 */ /* 0x002fe2000c101904 */
[----:B------:R-:W-:Y:S05]  /*0250*/  EXIT ;  /* 0x000000000000794d */ /* 0x000fea0003800000 */
.L_x_20:
        /* <DEDUP_REMOVED lines=10> */
.L_x_30:


//--------------------- .text._Z14transposeNaivePfPKfii --------------------------
	.section	.text._Z14transposeNaivePfPKfii,"ax",@progbits
	.align	128
        .global         _Z14transposeNaivePfPKfii
        .type           _Z14transposeNaivePfPKfii,@function
        .size           _Z14transposeNaivePfPKfii,(.L_x_31 - _Z14transposeNaivePfPKfii)
        .other          _Z14transposeNaivePfPKfii,@"STO_CUDA_ENTRY STV_DEFAULT"
_Z14transposeNaivePfPKfii:
.text._Z14transposeNaivePfPKfii:
[----:B------:R-:W-:Y:S01]  /*0000*/  LDC R1, c[0x0][0x37c] ;  /* 0x0000df00ff017b82 */ /* 0x000fe20000000800 */
[----:B------:R-:W0:Y:S01]  /*0010*/  S2R R7, SR_CTAID.Y ;  /* 0x0000000000077919 */ /* 0x000e220000002600 */
[----:B------:R-:W1:Y:S01]  /*0020*/  LDCU.64 UR6, c[0x0][0x390] ;  /* 0x00007200ff0677ac */ /* 0x000e620008000a00 */
[----:B------:R-:W0:Y:S01]  /*0030*/  S2R R2, SR_TID.Y ;  /* 0x0000000000027919 */ /* 0x000e220000002200 */
[----:B------:R-:W2:Y:S01]  /*0040*/  S2R R0, SR_CTAID.X ;  /* 0x0000000000007919 */ /* 0x000ea20000002500 */
[----:B------:R-:W2:Y:S01]  /*0050*/  S2R R3, SR_TID.X ;  /* 0x0000000000037919 */ /* 0x000ea20000002100 */
[----:B0-----:R-:W-:-:S04]  /*0060*/  LEA R7, R7, R2, 0x5 ;  /* 0x0000000207077211 */ /* 0x001fc800078e28ff */
[----:B-1----:R-:W-:Y:S02]  /*0070*/  ISETP.GE.AND P0, PT, R7, UR7, PT ;  /* 0x0000000707007c0c */ /* 0x002fe4000bf06270 */
[----:B--2---:R-:W-:-:S04]  /*0080*/  LEA R0, R0, R3, 0x5 ;  /* 0x0000000300007211 */ /* 0x004fc800078e28ff */
[----:B------:R-:W-:-:S13]  /*0090*/  ISETP.GE.OR P0, PT, R0, UR6, P0 ;  /* 0x0000000600007c0c */ /* 0x000fda0008706670 */
[----:B------:R-:W-:Y:S05]  /*00a0*/  @P0 EXIT ;  /* 0x000000000000094d */ /* 0x000fea0003800000 */
[----:B------:R-:W0:Y:S01]  /*00b0*/  LDC.64 R2, c[0x0][0x388] ;  /* 0x0000e200ff027b82 */ /* 0x000e220000000a00 */
[----:B------:R-:W1:Y:S01]  /*00c0*/  LDCU.64 UR4, c[0x0][0x358] ;  /* 0x00006b00ff0477ac */ /* 0x000e620008000a00 */
[----:B------:R-:W-:-:S04]  /*00d0*/  IMAD R5, R7, UR6, R0 ;  /* 0x0000000607057c24 */ /* 0x000fc8000f8e0200 */
[----:B0-----:R-:W-:Y:S02]  /*00e0*/  IMAD.WIDE R2, R5, 0x4, R2 ;  /* 0x0000000405027825 */ /* 0x001fe400078e0202 */
[----:B------:R-:W0:Y:S04]  /*00f0*/  LDC.64 R4, c[0x0][0x380] ;  /* 0x0000e000ff047b82 */ /* 0x000e280000000a00 */
[----:B-1----:R-:W2:Y:S01]  /*0100*/  LDG.E R3, desc[UR4][R2.64] ;  /* 0x0000000402037981 */ /* 0x002ea2000c1e1900 */
[----:B------:R-:W-:-:S04]  /*0110*/  IMAD R7, R0, UR7, R7 ;  /* 0x0000000700077c24 */ /* 0x000fc8000f8e0207 */
[----:B0-----:R-:W-:-:S05]  /*0120*/  IMAD.WIDE R4, R7, 0x4, R4 ;  /* 0x0000000407047825 */ /* 0x001fca00078e0204 */
[----:B--2---:R-:W-:Y:S01]  /*0130*/  STG.E desc[UR4][R4.64], R3 ;  /* 0x0000000304007986 */ /* 0x004fe2000c101904 */
[----:B------:R-:W-:Y:S05]  /*0140*/  EXIT ;  /* 0x000000000000794d */ /* 0x000fea0003800000 */
.L_x_21:
        /* <DEDUP_REMOVED lines=11> */
.L_x_31:


//--------------------- .nv.global.init           --------------------------
	.section	.nv.global.init,"aw",@progbits
	.align	4
.nv.global.init:
	.type		mrg32k3aM1SubSeq,@object
	.size		mrg32k3aM1SubSeq,(mrg32k3aM2SubSeq - mrg32k3aM1SubSeq)
mrg32k3aM1SubSeq:
        /*0000*/ 	.byte	0x0b, 0xcc, 0xee, 0x04, 0x73, 0x29, 0x8b, 0x6f, 0xf6, 0x53, 0x03, 0xf6, 0x23, 0xf6, 0xea, 0xda
        /* <DEDUP_REMOVED lines=125> */
	.type		mrg32k3aM2SubSeq,@object
	.size		mrg32k3aM2SubSeq,(mrg32k3aM1 - mrg32k3aM2SubSeq)
mrg32k3aM2SubSeq:
        /* <DEDUP_REMOVED lines=126> */
	.type		mrg32k3aM1,@object
	.size		mrg32k3aM1,(mrg32k3aM1Seq - mrg32k3aM1)
mrg32k3aM1:
        /* <DEDUP_REMOVED lines=144> */
	.type		mrg32k3aM1Seq,@object
	.size		mrg32k3aM1Seq,(mrg32k3aM2 - mrg32k3aM1Seq)
mrg32k3aM1Seq:
        /* <DEDUP_REMOVED lines=144> */
	.type		mrg32k3aM2,@object
	.size		mrg32k3aM2,(mrg32k3aM2Seq - mrg32k3aM2)
mrg32k3aM2:
        /* <DEDUP_REMOVED lines=144> */
	.type		mrg32k3aM2Seq,@object
	.size		mrg32k3aM2Seq,(precalc_xorwow_matrix - mrg32k3aM2Seq)
mrg32k3aM2Seq:
        /* <DEDUP_REMOVED lines=144> */
	.type		precalc_xorwow_matrix,@object
	.size		precalc_xorwow_matrix,(precalc_xorwow_offset_matrix - precalc_xorwow_matrix)
precalc_xorwow_matrix:
        /* <DEDUP_REMOVED lines=6400> */
	.type		precalc_xorwow_offset_matrix,@object
	.size		precalc_xorwow_offset_matrix,(.L_1 - precalc_xorwow_offset_matrix)
precalc_xorwow_offset_matrix:
        /* <DEDUP_REMOVED lines=6400> */
.L_1:


//--------------------- .nv.shared._Z12matmulSharedPfS_S_i --------------------------
	.section	.nv.shared._Z12matmulSharedPfS_S_i,"aw",@nobits
	.sectionflags	@""
	.align	4
.nv.shared._Z12matmulSharedPfS_S_i:
	.zero		3072


//--------------------- .nv.shared.reserved.0     --------------------------
	.section	.nv.shared.reserved.0,"aw",@nobits
	.weak		__nv_reservedSMEM_offset_0_alias
	.size		__nv_reservedSMEM_offset_0_alias, 0, 64
	.other		__nv_reservedSMEM_offset_0_alias,@"STO_CUDA_RESERVED_SHARED STV_DEFAULT"
__nv_reservedSMEM_offset_0_alias:
	.zero		0
	.zero		64


//--------------------- .nv.shared._Z17reduceWarpShufflePfS_i --------------------------
	.section	.nv.shared._Z17reduceWarpShufflePfS_i,"aw",@nobits
	.sectionflags	@""
	.align	4
.nv.shared._Z17reduceWarpShufflePfS_i:
	.zero		1056


//--------------------- .nv.shared._Z10reduceGoodPfS_i --------------------------
	.section	.nv.shared._Z10reduceGoodPfS_i,"aw",@nobits
	.sectionflags	@""
	.align	4
.nv.shared._Z10reduceGoodPfS_i:
	.zero		2048


//--------------------- .nv.shared._Z9reduceBadPfS_i --------------------------
	.section	.nv.shared._Z9reduceBadPfS_i,"aw",@nobits
	.sectionflags	@""
	.align	4
.nv.shared._Z9reduceBadPfS_i:
	.zero		2048


//--------------------- .nv.shared._Z18transposeOptimizedPfPKfii --------------------------
	.section	.nv.shared._Z18transposeOptimizedPfPKfii,"aw",@nobits
	.sectionflags	@""
	.align	4
.nv.shared._Z18transposeOptimizedPfPKfii:
	.zero		5248


//--------------------- .nv.constant0._Z12matmulSharedPfS_S_i --------------------------
	.section	.nv.constant0._Z12matmulSharedPfS_S_i,"a",@progbits
	.sectionflags	@""
	.align	4
.nv.constant0._Z12matmulSharedPfS_S_i:
	.zero		924


//--------------------- .nv.constant0._Z11matmulNaivePfS_S_i --------------------------
	.section	.nv.constant0._Z11matmulNaivePfS_S_i,"a",@progbits
	.sectionflags	@""
	.align	4
.nv.constant0._Z11matmulNaivePfS_S_i:
	.zero		924


//--------------------- .nv.constant0._Z16bankConflictDemov --------------------------
	.section	.nv.constant0._Z16bankConflictDemov,"a",@progbits
	.sectionflags	@""
	.align	4
.nv.constant0._Z16bankConflictDemov:
	.zero		896


//--------------------- .nv.constant0._Z17registerEfficientPfi --------------------------
	.section	.nv.constant0._Z17registerEfficientPfi,"a",@progbits
	.sectionflags	@""
	.align	4
.nv.constant0._Z17registerEfficientPfi:
	.zero		908


//--------------------- .nv.constant0._Z13registerHeavyPfi --------------------------
	.section	.nv.constant0._Z13registerHeavyPfi,"a",@progbits
	.sectionflags	@""
	.align	4
.nv.constant0._Z13registerHeavyPfi:
	.zero		908


//--------------------- .nv.constant0._Z17reduceWarpShufflePfS_i --------------------------
	.section	.nv.constant0._Z17reduceWarpShufflePfS_i,"a",@progbits
	.sectionflags	@""
	.align	4
.nv.constant0._Z17reduceWarpShufflePfS_i:
	.zero		916


//--------------------- .nv.constant0._Z10reduceGoodPfS_i --------------------------
	.section	.nv.constant0._Z10reduceGoodPfS_i,"a",@progbits
	.sectionflags	@""
	.align	4
.nv.constant0._Z10reduceGoodPfS_i:
	.zero		916


//--------------------- .nv.constant0._Z9reduceBadPfS_i --------------------------
	.section	.nv.constant0._Z9reduceBadPfS_i,"a",@progbits
	.sectionflags	@""
	.align	4
.nv.constant0._Z9reduceBadPfS_i:
	.zero		916


//--------------------- .nv.constant0._Z18transposeOptimizedPfPKfii --------------------------
	.section	.nv.constant0._Z18transposeOptimizedPfPKfii,"a",@progbits
	.sectionflags	@""
	.align	4
.nv.constant0._Z18transposeOptimizedPfPKfii:
	.zero		920


//--------------------- .nv.constant0._Z14transposeNaivePfPKfii --------------------------
	.section	.nv.constant0._Z14transposeNaivePfPKfii,"a",@progbits
	.sectionflags	@""
	.align	4
.nv.constant0._Z14transposeNaivePfPKfii:
	.zero		920


//--------------------- SYMBOLS --------------------------

	.type		.nv.reservedSmem.offset0,@object
	.size		.nv.reservedSmem.offset0,0x4
	.type		.nv.reservedSmem.cap,@object
	.size		.nv.reservedSmem.cap,0x4
